def attn_fwd(
    Q,
    K,
    V,
    Out,
    Lse,
    sm_scale,
    stride_qz,
    stride_qh,
    stride_qm,
    stride_qk,
    stride_kz,
    stride_kh,
    stride_kn,
    stride_kk,
    stride_vz,
    stride_vh,
    stride_vn,
    stride_vk,
    stride_oz,
    stride_oh,
    stride_om,
    stride_ok,
    seqlen_q,
    seqlen_k,
    BLOCK_M: tl.constexpr,
    BLOCK_N: tl.constexpr,
    HEAD_DIM: tl.constexpr,
    CAUSAL: tl.constexpr,
):
    start_m = tl.program_id(0)
    off_hz = tl.program_id(1)
    q_off = off_hz * stride_qh
    k_off = off_hz * stride_kh
    v_off = off_hz * stride_vh
    offs_m = start_m * BLOCK_M + tl.arange(0, BLOCK_M)
    offs_d = tl.arange(0, HEAD_DIM)
    offs_n = tl.arange(0, BLOCK_N)
    q_ptrs = Q + q_off + offs_m[:, None] * stride_qm + offs_d[None, :] * stride_qk
    k_ptrs = K + k_off + offs_d[:, None] * stride_kk + offs_n[None, :] * stride_kn
    v_ptrs = V + v_off + offs_n[:, None] * stride_vn + offs_d[None, :] * stride_vk
    m_i = tl.full([BLOCK_M], float("-inf"), dtype=tl.float32)
    l_i = tl.zeros([BLOCK_M], dtype=tl.float32) + 1.0
    acc = tl.zeros([BLOCK_M, HEAD_DIM], dtype=tl.float32)
    q = tl.load(q_ptrs)
    acc, l_i, m_i = _attn_fwd_inner(
        acc,
        l_i,
        m_i,
        q,
        k_ptrs,
        v_ptrs,
        sm_scale,
        stride_kn,
        stride_vn,
        start_m,
        seqlen_k,
        BLOCK_M,
        BLOCK_N,
        HEAD_DIM,
        CAUSAL,
    )
    acc = acc / l_i[:, None]
    lse = m_i + tl.math.log2(l_i) / 1.4426950408889634
    o_ptrs = (
        Out
        + off_hz * stride_oh
        + offs_m[:, None] * stride_om
        + offs_d[None, :] * stride_ok
    )
    tl.store(o_ptrs, acc.to(Out.dtype.element_ty))
    tl.store(Lse + off_hz * seqlen_q + offs_m, lse)

# config = {"BLOCK_M": 256, "BLOCK_N": 16, "HEAD_DIM": 16, "arch": "sm_100", "causal": false, "dtype": "bf16", "num_stages": 3, "num_warps": 8}
# arch = sm_100


// ===== COMPILED SASS (sm_100a) =====

	.target	sm_100a

	.elftype	@"ET_EXEC"


//--------------------- .note.nv.tkinfo           --------------------------
	.section	.note.nv.tkinfo,"",@"SHT_NOTE"
	.sectionflags	@"SHF_NOTE_NV_TKINFO"
	.tkinfo
        /*0018*/ 	.word	0x00000081
        /*0030*/ 	.string	""
        /*0030*/ 	.string	"ptxas-blackwell"
        /*0030*/ 	.string	"Cuda compilation tools, release 12.9, V12.9.86"
        /*0030*/ 	.string	"Build cuda_12.9.r12.9/compiler.36037853_0"
        /*0030*/ 	.string	"-v  -suppress-debug-info  -lineinfo  -arch sm_100a "



//--------------------- .note.nv.cuver            --------------------------
	.section	.note.nv.cuver,"",@"SHT_NOTE"
	.sectionflags	@"SHF_NOTE_NV_CUVER"
        /*0018*/ 	.short	0x0001
        /*001a*/ 	.short	0x0064
        /*001c*/ 	.short	0x0001
        /*001e*/ 	.short	0x0000
        /*0020*/ 	.short	0x0001
        /*0022*/ 	.short	0x0000


//--------------------- .nv.info                  --------------------------
	.section	.nv.info,"",@"SHT_CUDA_INFO"
	.align	4


	//----- nvinfo : EIATTR_REGCOUNT
	.align		4
        /*0000*/ 	.byte	0x04, 0x2f
        /*0002*/ 	.short	(.L_5 - .L_4)
	.align		4
.L_4:
        /*0004*/ 	.word	index@(attn_fwd)
        /*0008*/ 	.word	0x0000003a


	//----- nvinfo : EIATTR_FRAME_SIZE
	.align		4
.L_5:
        /*000c*/ 	.byte	0x04, 0x11
        /*000e*/ 	.short	(.L_7 - .L_6)
	.align		4
.L_6:
        /*0010*/ 	.word	index@($__internal_2_$__cuda_sm10x_tcgen05_guardrail_trap_unallocated_columns_being_dealloced)
        /*0014*/ 	.word	0x00000000


	//----- nvinfo : EIATTR_FRAME_SIZE
	.align		4
.L_7:
        /*0018*/ 	.byte	0x04, 0x11
        /*001a*/ 	.short	(.L_9 - .L_8)
	.align		4
.L_8:
        /*001c*/ 	.word	index@($__internal_1_$__cuda_sm10x_tcgen05_guardrail_trap_phase_invalid_during_alloc)
        /*0020*/ 	.word	0x00000000


	//----- nvinfo : EIATTR_FRAME_SIZE
	.align		4
.L_9:
        /*0024*/ 	.byte	0x04, 0x11
        /*0026*/ 	.short	(.L_11 - .L_10)
	.align		4
.L_10:
        /*0028*/ 	.word	index@($__internal_0_$__cuda_sm10x_tcgen05_guardrail_trap_col_being_dealloced_not_returned_by_alloc)
        /*002c*/ 	.word	0x00000000


	//----- nvinfo : EIATTR_FRAME_SIZE
	.align		4
.L_11:
        /*0030*/ 	.byte	0x04, 0x11
        /*0032*/ 	.short	(.L_13 - .L_12)
	.align		4
.L_12:
        /*0034*/ 	.word	index@(attn_fwd)
        /*0038*/ 	.word	0x00000000


	//----- nvinfo : EIATTR_MIN_STACK_SIZE
	.align		4
.L_13:
        /*003c*/ 	.byte	0x04, 0x12
        /*003e*/ 	.short	(.L_15 - .L_14)
	.align		4
.L_14:
        /*0040*/ 	.word	index@(attn_fwd)
        /*0044*/ 	.word	0x00000000
.L_15:


//--------------------- .nv.info.attn_fwd         --------------------------
	.section	.nv.info.attn_fwd,"",@"SHT_CUDA_INFO"
	.sectionflags	@""
	.align	4


	//----- nvinfo : EIATTR_CUDA_API_VERSION
	.align		4
        /*0000*/ 	.byte	0x04, 0x37
        /*0002*/ 	.short	(.L_17 - .L_16)
.L_16:
        /*0004*/ 	.word	0x00000081


	//----- nvinfo : EIATTR_KPARAM_INFO
	.align		4
.L_17:
        /*0008*/ 	.byte	0x04, 0x17
        /*000a*/ 	.short	(.L_19 - .L_18)
.L_18:
        /*000c*/ 	.word	0x00000000
        /*0010*/ 	.short	0x0019
        /*0012*/ 	.short	0x0080
        /*0014*/ 	.byte	0x00, 0xf4, 0x21, 0x00


	//----- nvinfo : EIATTR_KPARAM_INFO
	.align		4
.L_19:
        /*0018*/ 	.byte	0x04, 0x17
        /*001a*/ 	.short	(.L_21 - .L_20)
.L_20:
        /*001c*/ 	.word	0x00000000
        /*0020*/ 	.short	0x0018
        /*0022*/ 	.short	0x0078
        /*0024*/ 	.byte	0x00, 0xf4, 0x21, 0x00


	//----- nvinfo : EIATTR_KPARAM_INFO
	.align		4
.L_21:
        /*0028*/ 	.byte	0x04, 0x17
        /*002a*/ 	.short	(.L_23 - .L_22)
.L_22:
        /*002c*/ 	.word	0x00000000
        /*0030*/ 	.short	0x0017
        /*0032*/ 	.short	0x0070
        /*0034*/ 	.byte	0x00, 0xf0, 0x11, 0x00


	//----- nvinfo : EIATTR_KPARAM_INFO
	.align		4
.L_23:
        /*0038*/ 	.byte	0x04, 0x17
        /*003a*/ 	.short	(.L_25 - .L_24)
.L_24:
        /*003c*/ 	.word	0x00000000
        /*0040*/ 	.short	0x0016
        /*0042*/ 	.short	0x006c
        /*0044*/ 	.byte	0x00, 0xf0, 0x11, 0x00


	//----- nvinfo : EIATTR_KPARAM_INFO
	.align		4
.L_25:
        /*0048*/ 	.byte	0x04, 0x17
        /*004a*/ 	.short	(.L_27 - .L_26)
.L_26:
        /*004c*/ 	.word	0x00000000
        /*0050*/ 	.short	0x0015
        /*0052*/ 	.short	0x0068
        /*0054*/ 	.byte	0x00, 0xf0, 0x11, 0x00


	//----- nvinfo : EIATTR_KPARAM_INFO
	.align		4
.L_27:
        /*0058*/ 	.byte	0x04, 0x17
        /*005a*/ 	.short	(.L_29 - .L_28)
.L_28:
        /*005c*/ 	.word	0x00000000
        /*0060*/ 	.short	0x0014
        /*0062*/ 	.short	0x0064
        /*0064*/ 	.byte	0x00, 0xf0, 0x11, 0x00


	//----- nvinfo : EIATTR_KPARAM_INFO
	.align		4
.L_29:
        /*0068*/ 	.byte	0x04, 0x17
        /*006a*/ 	.short	(.L_31 - .L_30)
.L_30:
        /*006c*/ 	.word	0x00000000
        /*0070*/ 	.short	0x0013
        /*0072*/ 	.short	0x0060
        /*0074*/ 	.byte	0x00, 0xf0, 0x11, 0x00


	//----- nvinfo : EIATTR_KPARAM_INFO
	.align		4
.L_31:
        /*0078*/ 	.byte	0x04, 0x17
        /*007a*/ 	.short	(.L_33 - .L_32)
.L_32:
        /*007c*/ 	.word	0x00000000
        /*0080*/ 	.short	0x0012
        /*0082*/ 	.short	0x005c
        /*0084*/ 	.byte	0x00, 0xf0, 0x11, 0x00


	//----- nvinfo : EIATTR_KPARAM_INFO
	.align		4
.L_33:
        /*0088*/ 	.byte	0x04, 0x17
        /*008a*/ 	.short	(.L_35 - .L_34)
.L_34:
        /*008c*/ 	.word	0x00000000
        /*0090*/ 	.short	0x0011
        /*0092*/ 	.short	0x0058
        /*0094*/ 	.byte	0x00, 0xf0, 0x11, 0x00


	//----- nvinfo : EIATTR_KPARAM_INFO
	.align		4
.L_35:
        /*0098*/ 	.byte	0x04, 0x17
        /*009a*/ 	.short	(.L_37 - .L_36)
.L_36:
        /*009c*/ 	.word	0x00000000
        /*00a0*/ 	.short	0x0010
        /*00a2*/ 	.short	0x0054
        /*00a4*/ 	.byte	0x00, 0xf0, 0x11, 0x00


	//----- nvinfo : EIATTR_KPARAM_INFO
	.align		4
.L_37:
        /*00a8*/ 	.byte	0x04, 0x17
        /*00aa*/ 	.short	(.L_39 - .L_38)
.L_38:
        /*00ac*/ 	.word	0x00000000
        /*00b0*/ 	.short	0x000f
        /*00b2*/ 	.short	0x0050
        /*00b4*/ 	.byte	0x00, 0xf0, 0x11, 0x00


	//----- nvinfo : EIATTR_KPARAM_INFO
	.align		4
.L_39:
        /*00b8*/ 	.byte	0x04, 0x17
        /*00ba*/ 	.short	(.L_41 - .L_40)
.L_40:
        /*00bc*/ 	.word	0x00000000
        /*00c0*/ 	.short	0x000e
        /*00c2*/ 	.short	0x004c
        /*00c4*/ 	.byte	0x00, 0xf0, 0x11, 0x00


	//----- nvinfo : EIATTR_KPARAM_INFO
	.align		4
.L_41:
        /*00c8*/ 	.byte	0x04, 0x17
        /*00ca*/ 	.short	(.L_43 - .L_42)
.L_42:
        /*00cc*/ 	.word	0x00000000
        /*00d0*/ 	.short	0x000d
        /*00d2*/ 	.short	0x0048
        /*00d4*/ 	.byte	0x00, 0xf0, 0x11, 0x00


	//----- nvinfo : EIATTR_KPARAM_INFO
	.align		4
.L_43:
        /*00d8*/ 	.byte	0x04, 0x17
        /*00da*/ 	.short	(.L_45 - .L_44)
.L_44:
        /*00dc*/ 	.word	0x00000000
        /*00e0*/ 	.short	0x000c
        /*00e2*/ 	.short	0x0044
        /*00e4*/ 	.byte	0x00, 0xf0, 0x11, 0x00


	//----- nvinfo : EIATTR_KPARAM_INFO
	.align		4
.L_45:
        /*00e8*/ 	.byte	0x04, 0x17
        /*00ea*/ 	.short	(.L_47 - .L_46)
.L_46:
        /*00ec*/ 	.word	0x00000000
        /*00f0*/ 	.short	0x000b
        /*00f2*/ 	.short	0x0040
        /*00f4*/ 	.byte	0x00, 0xf0, 0x11, 0x00


	//----- nvinfo : EIATTR_KPARAM_INFO
	.align		4
.L_47:
        /*00f8*/ 	.byte	0x04, 0x17
        /*00fa*/ 	.short	(.L_49 - .L_48)
.L_48:
        /*00fc*/ 	.word	0x00000000
        /*0100*/ 	.short	0x000a
        /*0102*/ 	.short	0x003c
        /*0104*/ 	.byte	0x00, 0xf0, 0x11, 0x00


	//----- nvinfo : EIATTR_KPARAM_INFO
	.align		4
.L_49:
        /*0108*/ 	.byte	0x04, 0x17
        /*010a*/ 	.short	(.L_51 - .L_50)
.L_50:
        /*010c*/ 	.word	0x00000000
        /*0110*/ 	.short	0x0009
        /*0112*/ 	.short	0x0038
        /*0114*/ 	.byte	0x00, 0xf0, 0x11, 0x00


	//----- nvinfo : EIATTR_KPARAM_INFO
	.align		4
.L_51:
        /*0118*/ 	.byte	0x04, 0x17
        /*011a*/ 	.short	(.L_53 - .L_52)
.L_52:
        /*011c*/ 	.word	0x00000000
        /*0120*/ 	.short	0x0008
        /*0122*/ 	.short	0x0034
        /*0124*/ 	.byte	0x00, 0xf0, 0x11, 0x00


	//----- nvinfo : EIATTR_KPARAM_INFO
	.align		4
.L_53:
        /*0128*/ 	.byte	0x04, 0x17
        /*012a*/ 	.short	(.L_55 - .L_54)
.L_54:
        /*012c*/ 	.word	0x00000000
        /*0130*/ 	.short	0x0007
        /*0132*/ 	.short	0x0030
        /*0134*/ 	.byte	0x00, 0xf0, 0x11, 0x00


	//----- nvinfo : EIATTR_KPARAM_INFO
	.align		4
.L_55:
        /*0138*/ 	.byte	0x04, 0x17
        /*013a*/ 	.short	(.L_57 - .L_56)
.L_56:
        /*013c*/ 	.word	0x00000000
        /*0140*/ 	.short	0x0006
        /*0142*/ 	.short	0x002c
        /*0144*/ 	.byte	0x00, 0xf0, 0x11, 0x00


	//----- nvinfo : EIATTR_KPARAM_INFO
	.align		4
.L_57:
        /*0148*/ 	.byte	0x04, 0x17
        /*014a*/ 	.short	(.L_59 - .L_58)
.L_58:
        /*014c*/ 	.word	0x00000000
        /*0150*/ 	.short	0x0005
        /*0152*/ 	.short	0x0028
        /*0154*/ 	.byte	0x00, 0xf0, 0x11, 0x00


	//----- nvinfo : EIATTR_KPARAM_INFO
	.align		4
.L_59:
        /*0158*/ 	.byte	0x04, 0x17
        /*015a*/ 	.short	(.L_61 - .L_60)
.L_60:
        /*015c*/ 	.word	0x00000000
        /*0160*/ 	.short	0x0004
        /*0162*/ 	.short	0x0020
        /*0164*/ 	.byte	0x00, 0xf4, 0x21, 0x00


	//----- nvinfo : EIATTR_KPARAM_INFO
	.align		4
.L_61:
        /*0168*/ 	.byte	0x04, 0x17
        /*016a*/ 	.short	(.L_63 - .L_62)
.L_62:
        /*016c*/ 	.word	0x00000000
        /*0170*/ 	.short	0x0003
        /*0172*/ 	.short	0x0018
        /*0174*/ 	.byte	0x00, 0xf4, 0x21, 0x00


	//----- nvinfo : EIATTR_KPARAM_INFO
	.align		4
.L_63:
        /*0178*/ 	.byte	0x04, 0x17
        /*017a*/ 	.short	(.L_65 - .L_64)
.L_64:
        /*017c*/ 	.word	0x00000000
        /*0180*/ 	.short	0x0002
        /*0182*/ 	.short	0x0010
        /*0184*/ 	.byte	0x00, 0xf4, 0x21, 0x00


	//----- nvinfo : EIATTR_KPARAM_INFO
	.align		4
.L_65:
        /*0188*/ 	.byte	0x04, 0x17
        /*018a*/ 	.short	(.L_67 - .L_66)
.L_66:
        /*018c*/ 	.word	0x00000000
        /*0190*/ 	.short	0x0001
        /*0192*/ 	.short	0x0008
        /*0194*/ 	.byte	0x00, 0xf4, 0x21, 0x00


	//----- nvinfo : EIATTR_KPARAM_INFO
	.align		4
.L_67:
        /*0198*/ 	.byte	0x04, 0x17
        /*019a*/ 	.short	(.L_69 - .L_68)
.L_68:
        /*019c*/ 	.word	0x00000000
        /*01a0*/ 	.short	0x0000
        /*01a2*/ 	.short	0x0000
        /*01a4*/ 	.byte	0x00, 0xf4, 0x21, 0x00


	//----- nvinfo : EIATTR_AT_ENTRY_FRAGMENTS
	.align		4
.L_69:
        /*01a8*/ 	.byte	0x04, 0x4f
        /*01aa*/ 	.short	(.L_71 - .L_70)


	//   ....[0]....
.L_70:
        /*01ac*/ 	.word	0x00000004


	//----- nvinfo : EIATTR_RESERVED_SMEM_USED
	.align		4
.L_71:
        /*01b0*/ 	.byte	0x01, 0x41
	.zero		2


	//----- nvinfo : EIATTR_SPARSE_MMA_MASK
	.align		4
        /*01b4*/ 	.byte	0x03, 0x50
        /*01b6*/ 	.short	0x0000


	//----- nvinfo : EIATTR_TCGEN05_1CTA_USED
	.align		4
        /*01b8*/ 	.byte	0x01, 0x51
	.zero		2


	//----- nvinfo : EIATTR_MAXREG_COUNT
	.align		4
        /*01bc*/ 	.byte	0x03, 0x1b
        /*01be*/ 	.short	0x00ff


	//----- nvinfo : EIATTR_NUM_BARRIERS
	.align		4
        /*01c0*/ 	.byte	0x02, 0x4c
        /*01c2*/ 	.byte	0x01
	.zero		1


	//----- nvinfo : EIATTR_INT_WARP_WIDE_INSTR_OFFSETS
	.align		4
        /*01c4*/ 	.byte	0x04, 0x31
        /*01c6*/ 	.short	(.L_73 - .L_72)


	//   ....[0]....
.L_72:
        /*01c8*/ 	.word	0x00000be0


	//   ....[1]....
        /*01cc*/ 	.word	0x00000c20


	//   ....[2]....
        /*01d0*/ 	.word	0x00000de0


	//   ....[3]....
        /*01d4*/ 	.word	0x00000f20


	//   ....[4]....
        /*01d8*/ 	.word	0x00001d60


	//   ....[5]....
        /*01dc*/ 	.word	0x00003790


	//   ....[6]....
        /*01e0*/ 	.word	0x000037e0


	//----- nvinfo : EIATTR_COOP_GROUP_MASK_REGIDS
	.align		4
.L_73:
        /*01e4*/ 	.byte	0x04, 0x29
        /*01e6*/ 	.short	(.L_75 - .L_74)


	//   ....[0]....
.L_74:
        /*01e8*/ 	.word	0xffffffff


	//   ....[1]....
        /*01ec*/ 	.word	0xffffffff


	//   ....[2]....
        /*01f0*/ 	.word	0xffffffff


	//   ....[3]....
        /*01f4*/ 	.word	0xffffffff


	//----- nvinfo : EIATTR_COOP_GROUP_INSTR_OFFSETS
	.align		4
.L_75:
        /*01f8*/ 	.byte	0x04, 0x28
        /*01fa*/ 	.short	(.L_77 - .L_76)


	//   ....[0]....
.L_76:
        /*01fc*/ 	.word	0x00000050


	//   ....[1]....
        /*0200*/ 	.word	0x00000310


	//   ....[2]....
        /*0204*/ 	.word	0x00003620


	//   ....[3]....
        /*0208*/ 	.word	0x00003890


	//----- nvinfo : EIATTR_VRC_CTA_INIT_COUNT
	.align		4
.L_77:
        /*020c*/ 	.byte	0x02, 0x4a
        /*020e*/ 	.byte	0x80
	.zero		1


	//----- nvinfo : EIATTR_MBARRIER_INSTR_OFFSETS
	.align		4
        /*0210*/ 	.byte	0x04, 0x39
        /*0212*/ 	.short	(.L_79 - .L_78)


	//   ....[0]....
.L_78:
        /*0214*/ 	.word	0x00000d80
        /*0218*/ 	.word	0x000000ff
        /*021c*/ 	.word	0x00000000
        /*0220*/ 	.short	0x0100
        /*0222*/ 	.byte	0x0d
	.zero		1


	//   ....[1]....
        /*0224*/ 	.word	0x00000ee0
        /*0228*/ 	.word	0x000000ff
        /*022c*/ 	.word	0x00002608
        /*0230*/ 	.short	0x0100
        /*0232*/ 	.byte	0x0a
	.zero		1


	//   ....[2]....
        /*0234*/ 	.word	0x00000fb0
        /*0238*/ 	.word	0x000000ff
        /*023c*/ 	.word	0x00002200
        /*0240*/ 	.short	0x0100
        /*0242*/ 	.byte	0x0a
	.zero		1


	//   ....[3]....
        /*0244*/ 	.word	0x00001160
        /*0248*/ 	.word	0x000000ff
        /*024c*/ 	.word	0x00002200
        /*0250*/ 	.short	0x010a
        /*0252*/ 	.byte	0x0a
	.zero		1


	//   ....[4]....
        /*0254*/ 	.word	0x000011c0
        /*0258*/ 	.word	0x000000ff
        /*025c*/ 	.word	0x00002200
        /*0260*/ 	.short	0x0108
        /*0262*/ 	.byte	0x0a
	.zero		1


	//   ....[5]....
        /*0264*/ 	.word	0x00001de0
        /*0268*/ 	.word	0x000000ff
        /*026c*/ 	.word	0x00002610
        /*0270*/ 	.short	0x0100
        /*0272*/ 	.byte	0x0a
	.zero		1


	//   ....[6]....
        /*0274*/ 	.word	0x00001ef0
        /*0278*/ 	.word	0x000000ff
        /*027c*/ 	.word	0x00002610
        /*0280*/ 	.short	0x010a
        /*0282*/ 	.byte	0x0a
	.zero		1


	//   ....[7]....
        /*0284*/ 	.word	0x00001f60
        /*0288*/ 	.word	0x000000ff
        /*028c*/ 	.word	0x00002610
        /*0290*/ 	.short	0x0108
        /*0292*/ 	.byte	0x0a
	.zero		1


	//   ....[8]....
        /*0294*/ 	.word	0x00001f80
        /*0298*/ 	.word	0x000000ff
        /*029c*/ 	.word	0x00000000
        /*02a0*/ 	.short	0x010a
        /*02a2*/ 	.byte	0x0d
	.zero		1


	//   ....[9]....
        /*02a4*/ 	.word	0x00002b00
        /*02a8*/ 	.word	0x000000ff
        /*02ac*/ 	.word	0x00000000
        /*02b0*/ 	.short	0x010a
        /*02b2*/ 	.byte	0x0d
	.zero		1


	//   ....[10]....
        /*02b4*/ 	.word	0x00002c70
        /*02b8*/ 	.word	0x000000ff
        /*02bc*/ 	.word	0x00002600
        /*02c0*/ 	.short	0x0108
        /*02c2*/ 	.byte	0x0a
	.zero		1


	//   ....[11]....
        /*02c4*/ 	.word	0x00002d10
        /*02c8*/ 	.word	0x000000ff
        /*02cc*/ 	.word	0x00002608
        /*02d0*/ 	.short	0x0108
        /*02d2*/ 	.byte	0x0a
	.zero		1


	//   ....[12]....
        /*02d4*/ 	.word	0x000038b0
        /*02d8*/ 	.word	0x000000ff
        /*02dc*/ 	.word	0x00002200
        /*02e0*/ 	.short	0x010a
        /*02e2*/ 	.byte	0x0a
	.zero		1


	//   ....[13]....
        /*02e4*/ 	.word	0x000038e0
        /*02e8*/ 	.word	0x000000ff
        /*02ec*/ 	.word	0x00002610
        /*02f0*/ 	.short	0x010a
        /*02f2*/ 	.byte	0x0a
	.zero		1


	//   ....[14]....
        /*02f4*/ 	.word	0x00003910
        /*02f8*/ 	.word	0x000000ff
        /*02fc*/ 	.word	0x00000000
        /*0300*/ 	.short	0x010a
        /*0302*/ 	.byte	0x0d
	.zero		1


	//   ....[15]....
        /*0304*/ 	.word	0x00003940
        /*0308*/ 	.word	0x000000ff
        /*030c*/ 	.word	0x00000000
        /*0310*/ 	.short	0x010a
        /*0312*/ 	.byte	0x0d
	.zero		1


	//----- nvinfo : EIATTR_NUM_MBARRIERS
	.align		4
.L_79:
        /*0314*/ 	.byte	0x03, 0x38
        /*0316*/ 	.short	0xffff


	//----- nvinfo : EIATTR_EXIT_INSTR_OFFSETS
	.align		4
        /*0318*/ 	.byte	0x04, 0x1c
        /*031a*/ 	.short	(.L_81 - .L_80)


	//   ....[0]....
.L_80:
        /*031c*/ 	.word	0x000038a0


	//----- nvinfo : EIATTR_REQNTID
	.align		4
.L_81:
        /*0320*/ 	.byte	0x04, 0x10
        /*0322*/ 	.short	(.L_83 - .L_82)
.L_82:
        /*0324*/ 	.word	0x00000100
        /*0328*/ 	.word	0x00000001
        /*032c*/ 	.word	0x00000001


	//----- nvinfo : EIATTR_CRS_STACK_SIZE
	.align		4
.L_83:
        /*0330*/ 	.byte	0x04, 0x1e
        /*0332*/ 	.short	(.L_85 - .L_84)
.L_84:
        /*0334*/ 	.word	0x00000000


	//----- nvinfo : EIATTR_CBANK_PARAM_SIZE
	.align		4
.L_85:
        /*0338*/ 	.byte	0x03, 0x19
        /*033a*/ 	.short	0x0088


	//----- nvinfo : EIATTR_PARAM_CBANK
	.align		4
        /*033c*/ 	.byte	0x04, 0x0a
        /*033e*/ 	.short	(.L_87 - .L_86)
	.align		4
.L_86:
        /*0340*/ 	.word	index@(.nv.constant0.attn_fwd)
        /*0344*/ 	.short	0x0380
        /*0346*/ 	.short	0x0088


	//----- nvinfo : EIATTR_SW_WAR
	.align		4
.L_87:
        /*0348*/ 	.byte	0x04, 0x36
        /*034a*/ 	.short	(.L_89 - .L_88)
.L_88:
        /*034c*/ 	.word	0x00000008
.L_89:


//--------------------- .nv.compat                --------------------------
	.section	.nv.compat,"",@"SHT_CUDA_COMPAT_INFO"
	.align	4
        /*0000*/ 	.byte	0x02, 0x02, 0x02, 0x00, 0x02, 0x05, 0x05, 0x00, 0x02, 0x03, 0x00, 0x00, 0x02, 0x06, 0x01, 0x00


//--------------------- .nv.callgraph             --------------------------
	.section	.nv.callgraph,"",@"SHT_CUDA_CALLGRAPH"
	.align	4
	.sectionentsize	8
	.align		4
        /*0000*/ 	.word	0x00000000
	.align		4
        /*0004*/ 	.word	0xffffffff
	.align		4
        /*0008*/ 	.word	0x00000000
	.align		4
        /*000c*/ 	.word	0xfffffffe
	.align		4
        /*0010*/ 	.word	0x00000000
	.align		4
        /*0014*/ 	.word	0xfffffffd
	.align		4
        /*0018*/ 	.word	0x00000000
	.align		4
        /*001c*/ 	.word	0xfffffffc


//--------------------- .nv.constant4             --------------------------
	.section	.nv.constant4,"a",@progbits
	.align	8
	.align		8
.nv.constant4:
        /*0000*/ 	.dword	_$_str


//--------------------- .text.attn_fwd            --------------------------
	.section	.text.attn_fwd,"ax",@progbits
	.align	128
        .global         attn_fwd
        .type           attn_fwd,@function
        .size           attn_fwd,(.L_x_28 - attn_fwd)
        .other          attn_fwd,@"STO_CUDA_ENTRY STV_DEFAULT"
attn_fwd:
.text.attn_fwd:
[----:B------:R-:W0:Y:S01]  /*0000*/  LDC R1, c[0x0][0x37c] ;  /* 0x0000df00ff017b82 */ /* 0x000e220000000800 */
[----:B------:R-:W1:Y:S02]  /*0010*/  S2R R32, SR_TID.X ;  /* 0x0000000000207919 */ /* 0x000e640000002100 */
[----:B-1----:R-:W-:-:S13]  /*0020*/  ISETP.GE.U32.AND P0, PT, R32, 0x20, PT ;  /* 0x000000202000780c */ /* 0x002fda0003f06070 */
[----:B------:R-:W-:Y:S05]  /*0030*/  @P0 BRA `(.L_x_0) ;  /* 0x0000000000b80947 */ /* 0x000fea0003800000 */
[----:B------:R-:W1:Y:S01]  /*0040*/  S2UR UR6, SR_CgaCtaId ;  /* 0x00000000000679c3 */ /* 0x000e620000008800 */
[----:B------:R-:W-:Y:S01]  /*0050*/  NOP ;  /* 0x0000000000007918 */ /* 0x000fe20000000000 */
[----:B------:R-:W-:Y:S02]  /*0060*/  UMOV UR4, 0x40 ;  /* 0x0000004000047882 */ /* 0x000fe40000000000 */
[----:B-1----:R-:W-:-:S09]  /*0070*/  ULEA UR4, UR6, UR4, 0x18 ;  /* 0x0000000406047291 */ /* 0x002fd2000f8ec0ff */
[----:B------:R-:W1:Y:S01]  /*0080*/  LDS.U8 R0, [UR4] ;  /* 0x00000004ff007984 */ /* 0x000e620008000000 */
[----:B------:R-:W-:Y:S02]  /*0090*/  UMOV UR4, 0x400 ;  /* 0x0000040000047882 */ /* 0x000fe40000000000 */
[----:B------:R-:W-:Y:S01]  /*00a0*/  ULEA UR4, UR6, UR4, 0x18 ;  /* 0x0000000406047291 */ /* 0x000fe2000f8ec0ff */
[----:B-1----:R-:W-:-:S13]  /*00b0*/  ISETP.NE.AND P1, PT, R0, RZ, PT ;  /* 0x000000ff0000720c */ /* 0x002fda0003f25270 */
[----:B------:R-:W-:Y:S05]  /*00c0*/  @P1 BRA `(.L_x_1) ;  /* 0x00000000007c1947 */ /* 0x000fea0003800000 */
[----:B------:R-:W-:-:S13]  /*00d0*/  ELECT P1, URZ, PT ;  /* 0x0000000000ff782f */ /* 0x000fda0003820000 */
[----:B------:R-:W-:Y:S05]  /*00e0*/  @!P1 BRA `(.L_x_2) ;  /* 0x0000000000849947 */ /* 0x000fea0003800000 */
[----:B------:R-:W-:Y:S01]  /*00f0*/  UMOV UR5, 0x4 ;  /* 0x0000000400057882 */ /* 0x000fe20000000000 */
[----:B------:R-:W-:Y:S01]  /*0100*/  HFMA2 R4, -RZ, RZ, 0, 5.9604644775390625e-08 ;  /* 0x00000001ff047431 */ /* 0x000fe200000001ff */
[----:B------:R-:W-:-:S03]  /*0110*/  MOV R5, 0xf ;  /* 0x0000000f00057802 */ /* 0x000fc60000000f00 */
[----:B------:R-:W-:Y:S04]  /*0120*/  DEPBAR.LE SB1, 0x36 ;  /* 0x00009d800000791a */ /* 0x000fe80000000000 */
[----:B------:R-:W1:Y:S02]  /*0130*/  UTCATOMSWS.FIND_AND_SET.ALIGN UP0, UR5, UR5 ;  /* 0x00000005000575e3 */ /* 0x000e640008000800 */
[----:B-1----:R-:W-:-:S04]  /*0140*/  PLOP3.LUT P1, PT, PT, PT, UP0, 0x80, 0x8 ;  /* 0x000000000008781c */ /* 0x002fc80003f2f008 */
[----:B------:R-:W-:-:S04]  /*0150*/  SEL R0, RZ, 0xffffffff, !P1 ;  /* 0xffffffffff007807 */ /* 0x000fc80004800000 */
[----:B------:R-:W-:Y:S02]  /*0160*/  ISETP.NE.AND P1, PT, R0, RZ, PT ;  /* 0x000000ff0000720c */ /* 0x000fe40003f25270 */
[----:B------:R-:W-:-:S11]  /*0170*/  MOV R0, UR5 ;  /* 0x0000000500007c02 */ /* 0x000fd60008000f00 */
[----:B------:R-:W-:Y:S05]  /*0180*/  @P1 BRA `(.L_x_3) ;  /* 0x0000000000241947 */ /* 0x000fea0003800000 */
.L_x_4:
[----:B------:R-:W-:Y:S05]  /*0190*/  NANOSLEEP 0x64 ;  /* 0x000000640000795d */ /* 0x000fea0003800000 */
[----:B------:R-:W-:-:S05]  /*01a0*/  UMOV UR5, 0x4 ;  /* 0x0000000400057882 */ /* 0x000fca0000000000 */
[----:B------:R-:W-:Y:S04]  /*01b0*/  DEPBAR.LE SB1, 0x36 ;  /* 0x00009d800000791a */ /* 0x000fe80000000000 */
[----:B------:R-:W1:Y:S02]  /*01c0*/  UTCATOMSWS.FIND_AND_SET.ALIGN UP0, UR5, UR5 ;  /* 0x00000005000575e3 */ /* 0x000e640008000800 */
[----:B-1----:R-:W-:-:S04]  /*01d0*/  PLOP3.LUT P1, PT, PT, PT, UP0, 0x80, 0x8 ;  /* 0x000000000008781c */ /* 0x002fc80003f2f008 */
[----:B------:R-:W-:-:S04]  /*01e0*/  SEL R0, RZ, 0xffffffff, !P1 ;  /* 0xffffffffff007807 */ /* 0x000fc80004800000 */
[----:B------:R-:W-:Y:S02]  /*01f0*/  ISETP.NE.AND P1, PT, R0, RZ, PT ;  /* 0x000000ff0000720c */ /* 0x000fe40003f25270 */
[----:B------:R-:W-:-:S11]  /*0200*/  MOV R0, UR5 ;  /* 0x0000000500007c02 */ /* 0x000fd60008000f00 */
[----:B------:R-:W-:Y:S05]  /*0210*/  @!P1 BRA `(.L_x_4) ;  /* 0xfffffffc00dc9947 */ /* 0x000fea000383ffff */
.L_x_3:
[----:B------:R-:W-:Y:S01]  /*0220*/  IADD3 R3, PT, PT, R0, 0x10, RZ ;  /* 0x0000001000037810 */ /* 0x000fe20007ffe0ff */
[----:B------:R-:W-:Y:S01]  /*0230*/  UMOV UR5, 0x50 ;  /* 0x0000005000057882 */ /* 0x000fe20000000000 */
[----:B------:R-:W-:Y:S01]  /*0240*/  SHF.L.U32 R2, R5, R0, RZ ;  /* 0x0000000005027219 */ /* 0x000fe200000006ff */
[----:B------:R-:W-:Y:S01]  /*0250*/  ULEA UR5, UR6, UR5, 0x18 ;  /* 0x0000000506057291 */ /* 0x000fe2000f8ec0ff */
[----:B------:R-:W-:Y:S02]  /*0260*/  SHF.L.U32 R3, R4, R3, RZ ;  /* 0x0000000304037219 */ /* 0x000fe400000006ff */
[----:B------:R-:W-:Y:S02]  /*0270*/  SHF.L.U32 R0, R0, 0x5, RZ ;  /* 0x0000000500007819 */ /* 0x000fe400000006ff */
[----:B------:R-:W-:-:S05]  /*0280*/  LOP3.LUT R2, R3, R2, RZ, 0xfc, !PT ;  /* 0x0000000203027212 */ /* 0x000fca00078efcff */
[----:B------:R1:W-:Y:S04]  /*0290*/  ATOMS.OR RZ, [UR5], R2 ;  /* 0x00000002ffff798c */ /* 0x0003e8000b000005 */
[----:B------:R1:W-:Y:S01]  /*02a0*/  STS [UR4], R0 ;  /* 0x00000000ff007988 */ /* 0x0003e20008000804 */
[----:B------:R-:W-:Y:S05]  /*02b0*/  BRA `(.L_x_2) ;  /* 0x0000000000107947 */ /* 0x000fea0003800000 */
.L_x_1:
[----:B------:R-:W-:Y:S02]  /*02c0*/  MOV R0, 0xffffffff ;  /* 0xffffffff00007802 */ /* 0x000fe40000000f00 */
[----:B------:R-:W-:-:S03]  /*02d0*/  MOV R2, 0x300 ;  /* 0x0000030000027802 */ /* 0x000fc60000000f00 */
[----:B------:R1:W-:Y:S04]  /*02e0*/  STS [UR4], R0 ;  /* 0x00000000ff007988 */ /* 0x0003e80008000804 */
[----:B01----:R-:W-:Y:S05]  /*02f0*/  CALL.REL.NOINC `($__internal_1_$__cuda_sm10x_tcgen05_guardrail_trap_phase_invalid_during_alloc) ;  /* 0x0000003400a87944 */ /* 0x003fea0003c00000 */
.L_x_2:
[----:B------:R-:W-:Y:S05]  /*0300*/  WARPSYNC.ALL ;  /* 0x0000000000007948 */ /* 0x000fea0003800000 */
[----:B------:R-:W-:Y:S01]  /*0310*/  NOP ;  /* 0x0000000000007918 */ /* 0x000fe20000000000 */
.L_x_0:
[----:B------:R-:W2:Y:S01]  /*0320*/  S2R R3, SR_CTAID.X ;  /* 0x0000000000037919 */ /* 0x000ea20000002500 */
[----:B------:R-:W3:Y:S01]  /*0330*/  S2UR UR6, SR_CgaCtaId ;  /* 0x00000000000679c3 */ /* 0x000ee20000008800 */
[----:B------:R-:W4:Y:S01]  /*0340*/  LDCU.64 UR4, c[0x0][0x3b0] ;  /* 0x00007600ff0477ac */ /* 0x000f220008000a00 */
[----:B-1----:R-:W-:Y:S01]  /*0350*/  LOP3.LUT R0, R32, 0xff, RZ, 0xc0, !PT ;  /* 0x000000ff20007812 */ /* 0x002fe200078ec0ff */
[----:B------:R-:W-:Y:S01]  /*0360*/  UMOV UR10, 0x400 ;  /* 0x00000400000a7882 */ /* 0x000fe20000000000 */
[----:B------:R-:W1:Y:S04]  /*0370*/  LDCU.64 UR26, c[0x0][0x358] ;  /* 0x00006b00ff1a77ac */ /* 0x000e680008000a00 */
[----:B------:R-:W4:Y:S08]  /*0380*/  S2UR UR7, SR_CTAID.Y ;  /* 0x00000000000779c3 */ /* 0x000f300000002600 */
[----:B------:R-:W0:Y:S08]  /*0390*/  LDC.64 R6, c[0x0][0x380] ;  /* 0x0000e000ff067b82 */ /* 0x000e300000000a00 */
[----:B------:R-:W1:Y:S01]  /*03a0*/  LDC R5, c[0x0][0x3b8] ;  /* 0x0000ee00ff057b82 */ /* 0x000e620000000800 */
[----:B---3--:R-:W-:-:S07]  /*03b0*/  ULEA UR10, UR6, UR10, 0x18 ;  /* 0x0000000a060a7291 */ /* 0x008fce000f8ec0ff */
[----:B------:R-:W-:Y:S01]  /*03c0*/  BAR.SYNC.DEFER_BLOCKING 0x0 ;  /* 0x0000000000007b1d */ /* 0x000fe20000010000 */
[----:B--2---:R-:W-:Y:S01]  /*03d0*/  LEA R0, R3, R0, 0x8 ;  /* 0x0000000003007211 */ /* 0x004fe200078e40ff */
[----:B----4-:R-:W-:-:S04]  /*03e0*/  UIMAD UR4, UR7, UR4, URZ ;  /* 0x00000004070472a4 */ /* 0x010fc8000f8e02ff */
[----:B------:R-:W-:Y:S01]  /*03f0*/  IMAD R2, R0, UR5, RZ ;  /* 0x0000000500027c24 */ /* 0x000fe2000f8e02ff */
[----:B------:R-:W-:Y:S02]  /*0400*/  USHF.L.U32 UR8, UR4, 0x1, URZ ;  /* 0x0000000104087899 */ /* 0x000fe400080006ff */
[----:B------:R-:W-:Y:S02]  /*0410*/  UIMAD.WIDE UR4, UR4, 0x2, URZ ;  /* 0x00000002040478a5 */ /* 0x000fe4000f8e02ff */
[C---:B------:R-:W-:Y:S01]  /*0420*/  SHF.L.U32 R31, R2.reuse, 0x1, RZ ;  /* 0x00000001021f7819 */ /* 0x040fe200000006ff */
[----:B------:R-:W-:-:S03]  /*0430*/  IMAD.HI R2, R2, 0x2, RZ ;  /* 0x0000000202027827 */ /* 0x000fc600078e02ff */
[----:B0-----:R-:W-:Y:S02]  /*0440*/  IADD3 R30, P1, P2, R31, UR8, R6 ;  /* 0x000000081f1e7c10 */ /* 0x001fe4000fa3e006 */
[C---:B-1----:R-:W-:Y:S01]  /*0450*/  SHF.L.U32 R11, R5.reuse, 0x1, RZ ;  /* 0x00000001050b7819 */ /* 0x042fe200000006ff */
[C---:B------:R-:W-:Y:S01]  /*0460*/  IMAD R19, R5.reuse, 0x6, RZ ;  /* 0x0000000605137824 */ /* 0x040fe200078e02ff */
[----:B------:R-:W0:Y:S01]  /*0470*/  LDS R34, [UR10] ;  /* 0x0000000aff227984 */ /* 0x000e220008000800 */
[----:B------:R-:W-:Y:S01]  /*0480*/  IADD3.X R31, PT, PT, R2, UR5, R7, P1, P2 ;  /* 0x00000005021f7c10 */ /* 0x000fe20008fe4407 */
[C---:B------:R-:W-:Y:S01]  /*0490*/  IMAD R9, R5.reuse, 0xa, RZ ;  /* 0x0000000a05097824 */ /* 0x040fe200078e02ff */
[C---:B------:R-:W-:Y:S01]  /*04a0*/  LEA R13, R5.reuse, R5, 0x1 ;  /* 0x00000005050d7211 */ /* 0x040fe200078e08ff */
[----:B------:R-:W-:Y:S01]  /*04b0*/  BAR.SYNC.DEFER_BLOCKING 0x0 ;  /* 0x0000000000007b1d */ /* 0x000fe20000010000 */
[----:B------:R-:W-:Y:S01]  /*04c0*/  IMAD R7, R5, 0x12, RZ ;  /* 0x0000001205077824 */ /* 0x000fe200078e02ff */
[----:B------:R-:W-:-:S02]  /*04d0*/  IADD3 R6, P3, PT, R11, R30, RZ ;  /* 0x0000001e0b067210 */ /* 0x000fc40007f7e0ff */
[-C--:B------:R-:W-:Y:S02]  /*04e0*/  LEA R10, P6, R5, R30.reuse, 0x2 ;  /* 0x0000001e050a7211 */ /* 0x080fe400078c10ff */
[-C--:B------:R-:W-:Y:S01]  /*04f0*/  IADD3 R2, P2, PT, R7, R30.reuse, RZ ;  /* 0x0000001e07027210 */ /* 0x080fe20007f5e0ff */
[C---:B------:R-:W-:Y:S01]  /*0500*/  IMAD R25, R5.reuse, 0xc, RZ ;  /* 0x0000000c05197824 */ /* 0x040fe200078e02ff */
[CC--:B------:R-:W-:Y:S01]  /*0510*/  LEA.HI.X.SX32 R7, R5.reuse, R31.reuse, 0x1, P3 ;  /* 0x0000001f05077211 */ /* 0x0c0fe200018f0eff */
[----:B------:R-:W-:Y:S01]  /*0520*/  IMAD R29, R5, 0xe, RZ ;  /* 0x0000000e051d7824 */ /* 0x000fe200078e02ff */
[----:B------:R-:W-:Y:S01]  /*0530*/  LEA.HI.X.SX32 R11, R11, R31, 0x1, P6 ;  /* 0x0000001f0b0b7211 */ /* 0x000fe200030f0eff */
[C---:B------:R-:W-:Y:S01]  /*0540*/  IMAD R43, R5.reuse, 0x14, RZ ;  /* 0x00000014052b7824 */ /* 0x040fe200078e02ff */
[C---:B------:R-:W-:Y:S01]  /*0550*/  SHF.L.U32 R15, R5.reuse, 0x2, RZ ;  /* 0x00000002050f7819 */ /* 0x040fe200000006ff */
[C---:B------:R-:W-:Y:S01]  /*0560*/  IMAD R45, R5.reuse, 0x16, RZ ;  /* 0x00000016052d7824 */ /* 0x040fe200078e02ff */
[C---:B------:R-:W-:Y:S01]  /*0570*/  LEA R17, R5.reuse, R5, 0x2 ;  /* 0x0000000505117211 */ /* 0x040fe200078e10ff */
[----:B------:R-:W-:Y:S01]  /*0580*/  IMAD R41, R5, 0x18, RZ ;  /* 0x0000001805297824 */ /* 0x000fe200078e02ff */
[-C--:B------:R-:W-:Y:S01]  /*0590*/  IADD3 R12, P5, PT, R19, R30.reuse, RZ ;  /* 0x0000001e130c7210 */ /* 0x080fe20007fbe0ff */
[C---:B------:R-:W-:Y:S01]  /*05a0*/  IMAD R39, R5.reuse, 0x1a, RZ ;  /* 0x0000001a05277824 */ /* 0x040fe200078e02ff */
[CC--:B------:R-:W-:Y:S01]  /*05b0*/  LEA R14, P3, R5.reuse, R30.reuse, 0x3 ;  /* 0x0000001e050e7211 */ /* 0x0c0fe200078618ff */
[----:B------:R-:W-:Y:S01]  /*05c0*/  IMAD R37, R5, 0x1c, RZ ;  /* 0x0000001c05257824 */ /* 0x000fe200078e02ff */
[----:B------:R-:W-:Y:S01]  /*05d0*/  IADD3 R16, P6, PT, R9, R30, RZ ;  /* 0x0000001e09107210 */ /* 0x000fe20007fde0ff */
[----:B------:R-:W-:Y:S01]  /*05e0*/  IMAD R35, R5, 0x1e, RZ ;  /* 0x0000001e05237824 */ /* 0x000fe200078e02ff */
[-C--:B------:R-:W-:Y:S01]  /*05f0*/  LEA.HI.X.SX32 R13, R13, R31.reuse, 0x1, P5 ;  /* 0x0000001f0d0d7211 */ /* 0x080fe200028f0eff */
[----:B------:R-:W-:Y:S01]  /*0600*/  IMAD R27, R5, 0xb, RZ ;  /* 0x0000000b051b7824 */ /* 0x000fe200078e02ff */
[-C--:B------:R-:W-:Y:S01]  /*0610*/  LEA.HI.X.SX32 R15, R15, R31.reuse, 0x1, P3 ;  /* 0x0000001f0f0f7211 */ /* 0x080fe200018f0eff */
[----:B------:R1:W5:Y:S01]  /*0620*/  LDG.E.U16 R6, desc[UR26][R6.64] ;  /* 0x0000001a06067981 */ /* 0x000362000c1e1500 */
[----:B------:R-:W-:Y:S01]  /*0630*/  LEA.HI.X.SX32 R17, R17, R31, 0x1, P6 ;  /* 0x0000001f11117211 */ /* 0x000fe200030f0eff */
[----:B------:R-:W2:Y:S01]  /*0640*/  LDCU.64 UR8, c[0x0][0x3c0] ;  /* 0x00007800ff0877ac */ /* 0x000ea20008000a00 */
[C---:B------:R-:W-:Y:S01]  /*0650*/  LEA R21, R5.reuse, -R5, 0x3 ;  /* 0x8000000505157211 */ /* 0x040fe200078e18ff */
[----:B------:R3:W5:Y:S01]  /*0660*/  LDG.E.U16 R33, desc[UR26][R30.64] ;  /* 0x0000001a1e217981 */ /* 0x000762000c1e1500 */
[----:B------:R-:W-:-:S02]  /*0670*/  SHF.L.U32 R23, R5, 0x3, RZ ;  /* 0x0000000305177819 */ /* 0x000fc400000006ff */
[-C--:B------:R-:W-:Y:S01]  /*0680*/  IADD3 R18, P5, PT, R25, R30.reuse, RZ ;  /* 0x0000001e19127210 */ /* 0x080fe20007fbe0ff */
[----:B------:R-:W5:Y:S01]  /*0690*/  LDG.E.U16 R10, desc[UR26][R10.64] ;  /* 0x0000001a0a0a7981 */ /* 0x000f62000c1e1500 */
[-C--:B------:R-:W-:Y:S02]  /*06a0*/  IADD3 R20, P3, PT, R29, R30.reuse, RZ ;  /* 0x0000001e1d147210 */ /* 0x080fe40007f7e0ff */
[CC--:B------:R-:W-:Y:S01]  /*06b0*/  LEA R22, P6, R5.reuse, R30.reuse, 0x4 ;  /* 0x0000001e05167211 */ /* 0x0c0fe200078c20ff */
[----:B------:R-:W5:Y:S01]  /*06c0*/  LDG.E.U16 R12, desc[UR26][R12.64] ;  /* 0x0000001a0c0c7981 */ /* 0x000f62000c1e1500 */
[----:B------:R-:W-:Y:S02]  /*06d0*/  LEA R3, R5, R5, 0x3 ;  /* 0x0000000505037211 */ /* 0x000fe400078e18ff */
[----:B------:R-:W-:Y:S01]  /*06e0*/  IADD3 R4, P1, PT, R43, R30, RZ ;  /* 0x0000001e2b047210 */ /* 0x000fe20007f3e0ff */
[----:B------:R-:W5:Y:S01]  /*06f0*/  LDG.E.U16 R14, desc[UR26][R14.64] ;  /* 0x0000001a0e0e7981 */ /* 0x000f62000c1e1500 */
[----:B------:R-:W-:-:S02]  /*0700*/  LEA.HI.X.SX32 R19, R19, R31, 0x1, P5 ;  /* 0x0000001f13137211 */ /* 0x000fc400028f0eff */
[-C--:B------:R-:W-:Y:S01]  /*0710*/  LEA.HI.X.SX32 R21, R21, R31.reuse, 0x1, P3 ;  /* 0x0000001f15157211 */ /* 0x080fe200018f0eff */
[----:B------:R-:W5:Y:S01]  /*0720*/  LDG.E.U16 R16, desc[UR26][R16.64] ;  /* 0x0000001a10107981 */ /* 0x000f62000c1e1500 */
[----:B------:R-:W-:Y:S02]  /*0730*/  LEA.HI.X.SX32 R23, R23, R31, 0x1, P6 ;  /* 0x0000001f17177211 */ /* 0x000fe400030f0eff */
[-C--:B------:R-:W-:Y:S01]  /*0740*/  IADD3 R8, P4, PT, R45, R30.reuse, RZ ;  /* 0x0000001e2d087210 */ /* 0x080fe20007f9e0ff */
[----:B------:R-:W5:Y:S01]  /*0750*/  LDG.E.U16 R18, desc[UR26][R18.64] ;  /* 0x0000001a12127981 */ /* 0x000f62000c1e1500 */
[-C--:B------:R-:W-:Y:S02]  /*0760*/  IADD3 R24, P5, PT, R41, R30.reuse, RZ ;  /* 0x0000001e29187210 */ /* 0x080fe40007fbe0ff */
[-C--:B------:R-:W-:Y:S01]  /*0770*/  IADD3 R26, P3, PT, R39, R30.reuse, RZ ;  /* 0x0000001e271a7210 */ /* 0x080fe20007f7e0ff */
[----:B------:R-:W5:Y:S01]  /*0780*/  LDG.E.U16 R20, desc[UR26][R20.64] ;  /* 0x0000001a14147981 */ /* 0x000f62000c1e1500 */
[----:B------:R-:W-:-:S02]  /*0790*/  IADD3 R28, P6, PT, R37, R30, RZ ;  /* 0x0000001e251c7210 */ /* 0x000fc40007fde0ff */
[----:B------:R-:W-:Y:S01]  /*07a0*/  LEA.HI.X.SX32 R3, R3, R31, 0x1, P2 ;  /* 0x0000001f03037211 */ /* 0x000fe200010f0eff */
[----:B------:R-:W5:Y:S01]  /*07b0*/  LDG.E.U16 R22, desc[UR26][R22.64] ;  /* 0x0000001a16167981 */ /* 0x000f62000c1e1500 */
[----:B-1----:R-:W-:Y:S02]  /*07c0*/  SHF.R.U32.HI R7, RZ, 0x5, R32 ;  /* 0x00000005ff077819 */ /* 0x002fe40000011620 */
[----:B---3--:R-:W-:Y:S01]  /*07d0*/  IADD3 R30, P2, PT, R35, R30, RZ ;  /* 0x0000001e231e7210 */ /* 0x008fe20007f5e0ff */
[C---:B------:R-:W-:Y:S01]  /*07e0*/  IMAD R35, R5.reuse, 0xd, RZ ;  /* 0x0000000d05237824 */ /* 0x040fe200078e02ff */
[----:B------:R-:W-:Y:S02]  /*07f0*/  LEA R37, R5, -R5, 0x4 ;  /* 0x8000000505257211 */ /* 0x000fe400078e20ff */
[----:B------:R-:W-:Y:S02]  /*0800*/  LEA.HI.X.SX32 R5, R9, R31, 0x1, P1 ;  /* 0x0000001f09057211 */ /* 0x000fe400008f0eff */
[----:B------:R-:W-:-:S02]  /*0810*/  R2UR UR23, R7 ;  /* 0x00000000071772ca */ /* 0x000fc400000e0000 */
[C---:B------:R-:W-:Y:S01]  /*0820*/  SHF.L.U32 R7, R32.reuse, 0x5, RZ ;  /* 0x0000000520077819 */ /* 0x040fe200000006ff */
[----:B------:R1:W5:Y:S01]  /*0830*/  LDG.E.U16 R36, desc[UR26][R4.64] ;  /* 0x0000001a04247981 */ /* 0x000362000c1e1500 */
[-C--:B------:R-:W-:Y:S02]  /*0840*/  LEA.HI.X.SX32 R9, R27, R31.reuse, 0x1, P4 ;  /* 0x0000001f1b097211 */ /* 0x080fe400020f0eff */
[-C--:B------:R-:W-:Y:S02]  /*0850*/  LEA.HI.X.SX32 R25, R25, R31.reuse, 0x1, P5 ;  /* 0x0000001f19197211 */ /* 0x080fe400028f0eff */
[-C--:B------:R-:W-:Y:S01]  /*0860*/  LEA.HI.X.SX32 R27, R35, R31.reuse, 0x1, P3 ;  /* 0x0000001f231b7211 */ /* 0x080fe200018f0eff */
[----:B------:R3:W5:Y:S01]  /*0870*/  LDG.E.U16 R8, desc[UR26][R8.64] ;  /* 0x0000001a08087981 */ /* 0x000762000c1e1500 */
[-C--:B------:R-:W-:Y:S02]  /*0880*/  LEA.HI.X.SX32 R29, R29, R31.reuse, 0x1, P6 ;  /* 0x0000001f1d1d7211 */ /* 0x080fe400030f0eff */
[----:B------:R-:W-:Y:S01]  /*0890*/  LEA.HI.X.SX32 R31, R37, R31, 0x1, P2 ;  /* 0x0000001f251f7211 */ /* 0x000fe200010f0eff */
[----:B------:R4:W5:Y:S01]  /*08a0*/  LDG.E.U16 R35, desc[UR26][R2.64] ;  /* 0x0000001a02237981 */ /* 0x000962000c1e1500 */
[----:B-1----:R-:W-:-:S02]  /*08b0*/  SHF.L.U32 R4, R32, 0x1, RZ ;  /* 0x0000000120047819 */ /* 0x002fc400000006ff */
[----:B------:R-:W-:Y:S01]  /*08c0*/  LOP3.LUT R7, R7, 0x1800, RZ, 0xc0, !PT ;  /* 0x0000180007077812 */ /* 0x000fe200078ec0ff */
[----:B------:R4:W5:Y:S01]  /*08d0*/  LDG.E.U16 R24, desc[UR26][R24.64] ;  /* 0x0000001a18187981 */ /* 0x000962000c1e1500 */
[----:B0-----:R-:W-:Y:S02]  /*08e0*/  R2UR UR11, R34 ;  /* 0x00000000220b72ca */ /* 0x001fe400000e0000 */
[----:B---3--:R-:W-:Y:S01]  /*08f0*/  LOP3.LUT R9, R7, 0x7e, R4, 0xf8, !PT ;  /* 0x0000007e07097812 */ /* 0x008fe200078ef804 */
[----:B------:R4:W5:Y:S04]  /*0900*/  LDG.E.U16 R26, desc[UR26][R26.64] ;  /* 0x0000001a1a1a7981 */ /* 0x000968000c1e1500 */
[----:B------:R4:W5:Y:S01]  /*0910*/  LDG.E.U16 R28, desc[UR26][R28.64] ;  /* 0x0000001a1c1c7981 */ /* 0x000962000c1e1500 */
[----:B------:R-:W-:-:S03]  /*0920*/  LOP3.LUT R7, R9, 0x10, RZ, 0x3c, !PT ;  /* 0x0000001009077812 */ /* 0x000fc600078e3cff */
[----:B------:R4:W5:Y:S01]  /*0930*/  LDG.E.U16 R30, desc[UR26][R30.64] ;  /* 0x0000001a1e1e7981 */ /* 0x000962000c1e1500 */
[----:B--2---:R-:W-:Y:S05]  /*0940*/  @P0 BRA `(.L_x_5) ;  /* 0x0000000000180947 */ /* 0x004fea0003800000 */
[----:B------:R-:W-:Y:S01]  /*0950*/  ELECT P1, URZ, PT ;  /* 0x0000000000ff782f */ /* 0x000fe20003820000 */
[----:B----4-:R-:W-:Y:S01]  /*0960*/  HFMA2 R2, -RZ, RZ, 0, 5.9604644775390625e-08 ;  /* 0x00000001ff027431 */ /* 0x010fe200000001ff */
[----:B------:R-:W-:Y:S01]  /*0970*/  UMOV UR4, 0x40 ;  /* 0x0000004000047882 */ /* 0x000fe20000000000 */
[----:B------:R-:W-:Y:S01]  /*0980*/  UVIRTCOUNT.DEALLOC.SMPOOL 0x80 ;  /* 0x000000800000784c */ /* 0x000fe20000000000 */
[----:B------:R-:W-:-:S09]  /*0990*/  ULEA UR4, UR6, UR4, 0x18 ;  /* 0x0000000406047291 */ /* 0x000fd2000f8ec0ff */
[----:B------:R0:W-:Y:S03]  /*09a0*/  @P1 STS.U8 [UR4], R2 ;  /* 0x00000002ff001988 */ /* 0x0001e60008000004 */
.L_x_5:
[----:B------:R-:W1:Y:S01]  /*09b0*/  LDCU UR4, c[0x0][0x3c8] ;  /* 0x00007900ff0477ac */ /* 0x000e620008000800 */
[----:B0---4-:R-:W0:Y:S01]  /*09c0*/  LDC.64 R2, c[0x0][0x388] ;  /* 0x0000e200ff027b82 */ /* 0x011e220000000a00 */
[----:B------:R-:W-:Y:S01]  /*09d0*/  LOP3.LUT R5, R32, 0xf, RZ, 0xc0, !PT ;  /* 0x0000000f20057812 */ /* 0x000fe200078ec0ff */
[----:B-----5:R-:W-:Y:S01]  /*09e0*/  STS.U16 [R9+UR10+0x400], R22 ;  /* 0x0004001609007988 */ /* 0x020fe2000800040a */
[----:B------:R-:W-:Y:S01]  /*09f0*/  UIMAD UR8, UR7, UR8, URZ ;  /* 0x00000008070872a4 */ /* 0x000fe2000f8e02ff */
[C---:B------:R-:W-:Y:S01]  /*0a00*/  LOP3.LUT R11, R9.reuse, 0x20, RZ, 0x3c, !PT ;  /* 0x00000020090b7812 */ /* 0x040fe200078e3cff */
[----:B------:R-:W-:Y:S01]  /*0a10*/  UMOV UR16, 0x1 ;  /* 0x0000000100107882 */ /* 0x000fe20000000000 */
[----:B------:R2:W-:Y:S01]  /*0a20*/  STS.U16 [R9+UR10], R33 ;  /* 0x0000002109007988 */ /* 0x0005e2000800040a */
[----:B------:R-:W-:Y:S01]  /*0a30*/  USHF.L.U32 UR6, UR8, 0x1, URZ ;  /* 0x0000000108067899 */ /* 0x000fe200080006ff */
[----:B------:R-:W-:Y:S01]  /*0a40*/  LOP3.LUT R13, R9, 0x30, RZ, 0x3c, !PT ;  /* 0x00000030090d7812 */ /* 0x000fe200078e3cff */
[----:B------:R-:W-:-:S02]  /*0a50*/  UIADD3 UR13, UPT, UPT, UR10, 0x2600, URZ ;  /* 0x000026000a0d7890 */ /* 0x000fc4000fffe0ff */
[----:B------:R1:W-:Y:S01]  /*0a60*/  STS.U16 [R7+UR10+0x80], R6 ;  /* 0x0000800607007988 */ /* 0x0003e2000800040a */
[C---:B------:R-:W-:Y:S01]  /*0a70*/  LOP3.LUT R15, R9.reuse, 0x40, RZ, 0x3c, !PT ;  /* 0x00000040090f7812 */ /* 0x040fe200078e3cff */
[----:B------:R-:W3:Y:S01]  /*0a80*/  LDCU UR28, c[0x0][0x3f0] ;  /* 0x00007e00ff1c77ac */ /* 0x000ee20008000800 */
[C---:B------:R-:W-:Y:S01]  /*0a90*/  LOP3.LUT R17, R9.reuse, 0x50, RZ, 0x3c, !PT ;  /* 0x0000005009117812 */ /* 0x040fe200078e3cff */
[----:B------:R4:W-:Y:S01]  /*0aa0*/  STS.U16 [R7+UR10+0x480], R35 ;  /* 0x0004802307007988 */ /* 0x0009e2000800040a */
[C---:B------:R-:W-:Y:S01]  /*0ab0*/  LOP3.LUT R19, R9.reuse, 0x60, RZ, 0x3c, !PT ;  /* 0x0000006009137812 */ /* 0x040fe200078e3cff */
[----:B------:R-:W0:Y:S01]  /*0ac0*/  LDCU.64 UR14, c[0x0][0x3d0] ;  /* 0x00007a00ff0e77ac */ /* 0x000e220008000a00 */
[----:B--2---:R-:W-:Y:S01]  /*0ad0*/  LOP3.LUT R9, R9, 0x70, RZ, 0x3c, !PT ;  /* 0x0000007009097812 */ /* 0x004fe200078e3cff */
[----:B------:R-:W-:Y:S01]  /*0ae0*/  STS.U16 [R11+UR10+0x100], R10 ;  /* 0x0001000a0b007988 */ /* 0x000fe2000800040a */
[----:B------:R-:W-:Y:S01]  /*0af0*/  LOP3.LUT P1, RZ, R32, 0xff, RZ, 0xc0, !PT ;  /* 0x000000ff20ff7812 */ /* 0x000fe2000782c0ff */
[----:B-1----:R-:W-:Y:S01]  /*0b00*/  IMAD R6, R5, UR4, RZ ;  /* 0x0000000405067c24 */ /* 0x002fe2000f8e02ff */
[----:B------:R-:W-:Y:S01]  /*0b10*/  UIMAD.WIDE UR4, UR8, 0x2, URZ ;  /* 0x00000002080478a5 */ /* 0x000fe2000f8e02ff */
[----:B------:R-:W-:Y:S01]  /*0b20*/  STS.U16 [R11+UR10+0x500], R36 ;  /* 0x000500240b007988 */ /* 0x000fe2000800040a */
[----:B------:R-:W-:-:S02]  /*0b30*/  ULOP3.LUT UR8, UR23, 0x4, URZ, 0xc0, !UPT ;  /* 0x0000000417087892 */ /* 0x000fc4000f8ec0ff */
[C---:B----4-:R-:W-:Y:S01]  /*0b40*/  SHF.L.U32 R7, R6.reuse, 0x1, RZ ;  /* 0x0000000106077819 */ /* 0x050fe200000006ff */
[----:B------:R-:W-:Y:S01]  /*0b50*/  STS.U16 [R13+UR10+0x180], R12 ;  /* 0x0001800c0d007988 */ /* 0x000fe2000800040a */
[----:B------:R-:W-:Y:S01]  /*0b60*/  IMAD.HI R6, R6, 0x2, RZ ;  /* 0x0000000206067827 */ /* 0x000fe200078e02ff */
[----:B------:R-:W1:Y:S01]  /*0b70*/  LDCU UR17, c[0x0][0x3d8] ;  /* 0x00007b00ff1177ac */ /* 0x000e620008000800 */
[----:B0-----:R-:W-:Y:S01]  /*0b80*/  IADD3 R34, P2, P3, R7, UR6, R2 ;  /* 0x0000000607227c10 */ /* 0x001fe2000fb5e002 */
[----:B------:R0:W-:Y:S01]  /*0b90*/  STS.U16 [R13+UR10+0x580], R8 ;  /* 0x000580080d007988 */ /* 0x0001e2000800040a */
[----:B------:R-:W-:Y:S01]  /*0ba0*/  PRMT R7, RZ, 0x7610, R7 ;  /* 0x00007610ff077816 */ /* 0x000fe20000000007 */
[----:B------:R-:W-:Y:S01]  /*0bb0*/  USHF.L.U32 UR6, UR23, 0x15, URZ ;  /* 0x0000001517067899 */ /* 0x000fe200080006ff */
[----:B------:R-:W-:Y:S01]  /*0bc0*/  IADD3.X R6, PT, PT, R6, UR5, R3, P2, P3 ;  /* 0x0000000506067c10 */ /* 0x000fe200097e6403 */
[----:B------:R-:W-:Y:S01]  /*0bd0*/  STS.U16 [R15+UR10+0x200], R14 ;  /* 0x0002000e0f007988 */ /* 0x000fe2000800040a */
[----:B------:R-:W-:Y:S01]  /*0be0*/  VOTEU.ALL UP0, P1 ;  /* 0x0000000000ff7886 */ /* 0x000fe20000800000 */
[----:B------:R-:W-:Y:S01]  /*0bf0*/  ULOP3.LUT UR6, UR6, 0x600000, URZ, 0xc0, !UPT ;  /* 0x0060000006067892 */ /* 0x000fe2000f8ec0ff */
[----:B---3--:R-:W-:Y:S01]  /*0c00*/  ISETP.LT.AND P2, PT, RZ, UR28, PT ;  /* 0x0000001cff007c0c */ /* 0x008fe2000bf41270 */
[----:B------:R-:W-:Y:S01]  /*0c10*/  STS.U16 [R15+UR10+0x600], R24 ;  /* 0x000600180f007988 */ /* 0x000fe2000800040a */
[----:B------:R-:W-:Y:S01]  /*0c20*/  VOTEU.ALL UP1, P1 ;  /* 0x0000000000ff7886 */ /* 0x000fe20000820000 */
[----:B------:R-:W-:-:S02]  /*0c30*/  ULEA UR12, UR8, UR6, 0x2 ;  /* 0x00000006080c7291 */ /* 0x000fc4000f8e10ff */
[----:B------:R-:W-:-:S04]  /*0c40*/  @!UP0 UIADD3 UR4, UPT, UPT, -UR16, 0x100000, URZ ;  /* 0x0010000010048890 */ /* 0x000fc8000fffe1ff */
[----:B------:R-:W-:Y:S02]  /*0c50*/  @!UP0 USHF.L.U32 UR5, UR4, 0xb, URZ ;  /* 0x0000000b04058899 */ /* 0x000fe400080006ff */
[----:B------:R-:W-:Y:S01]  /*0c60*/  @!UP0 USHF.L.U32 UR4, UR4, 0x1, URZ ;  /* 0x0000000104048899 */ /* 0x000fe200080006ff */
[----:B------:R-:W-:Y:S01]  /*0c70*/  STS.U16 [R17+UR10+0x280], R16 ;  /* 0x0002801011007988 */ /* 0x000fe2000800040a */
[----:B0-----:R-:W-:Y:S01]  /*0c80*/  SHF.R.U32.HI R8, RZ, 0x4, R32 ;  /* 0x00000004ff087819 */ /* 0x001fe20000011620 */
[----:B------:R-:W-:Y:S02]  /*0c90*/  UIADD3 UR12, UPT, UPT, UR11, UR12, URZ ;  /* 0x0000000c0b0c7290 */ /* 0x000fe4000fffe0ff */
[----:B------:R-:W-:Y:S01]  /*0ca0*/  STS.U16 [R17+UR10+0x680], R26 ;  /* 0x0006801a11007988 */ /* 0x000fe2000800040a */
[----:B------:R-:W-:-:S03]  /*0cb0*/  SGXT.U32 R2, R8, 0x4 ;  /* 0x000000040802781a */ /* 0x000fc60000000000 */
[----:B------:R-:W-:Y:S02]  /*0cc0*/  STS.U16 [R19+UR10+0x300], R18 ;  /* 0x0003001213007988 */ /* 0x000fe4000800040a */
[----:B------:R-:W-:Y:S02]  /*0cd0*/  IMAD R3, R2, UR9, RZ ;  /* 0x0000000902037c24 */ /* 0x000fe4000f8e02ff */
[----:B------:R-:W-:Y:S03]  /*0ce0*/  STS.U16 [R19+UR10+0x700], R28 ;  /* 0x0007001c13007988 */ /* 0x000fe6000800040a */
[C---:B------:R-:W-:Y:S01]  /*0cf0*/  LEA R34, P3, R3.reuse, R34, 0x1 ;  /* 0x0000002203227211 */ /* 0x040fe200078608ff */
[----:B------:R-:W-:Y:S03]  /*0d00*/  STS.U16 [R9+UR10+0x380], R20 ;  /* 0x0003801409007988 */ /* 0x000fe6000800040a */
[----:B------:R-:W-:Y:S01]  /*0d10*/  LEA.HI.X.SX32 R35, R3, R6, 0x1, P3 ;  /* 0x0000000603237211 */ /* 0x000fe200018f0eff */
[----:B------:R0:W-:Y:S01]  /*0d20*/  STS.U16 [R9+UR10+0x780], R30 ;  /* 0x0007801e09007988 */ /* 0x0001e2000800040a */
[----:B------:R-:W-:Y:S01]  /*0d30*/  STTM.x16 tmem[UR12], RZ ;  /* 0x000000ff000079ed */ /* 0x000fe2000824000c */
[----:B------:R-:W2:Y:S02]  /*0d40*/  FENCE.VIEW.ASYNC.T ;  /* 0x00000000000073c6 */ /* 0x000ea40000000200 */
[----:B--2---:R-:W-:Y:S08]  /*0d50*/  BAR.SYNC.DEFER_BLOCKING 0x0 ;  /* 0x0000000000007b1d */ /* 0x004ff00000010000 */
[----:B0-----:R-:W0:Y:S01]  /*0d60*/  LDC.64 R8, c[0x0][0x390] ;  /* 0x0000e400ff087b82 */ /* 0x001e220000000a00 */
[----:B------:R-:W2:Y:S02]  /*0d70*/  FENCE.VIEW.ASYNC.S ;  /* 0x00000000000073c6 */ /* 0x000ea40000000000 */
[----:B--2---:R2:W3:Y:S05]  /*0d80*/  @!UP1 SYNCS.EXCH.64 URZ, [UR13], UR4 ;  /* 0x000000040dff95b2 */ /* 0x0044ea0008000100 */
[----:B---3--:R-:W-:Y:S06]  /*0d90*/  BAR.SYNC.DEFER_BLOCKING 0x0 ;  /* 0x0000000000007b1d */ /* 0x008fec0000010000 */
[----:B------:R-:W3:Y:S01]  /*0da0*/  @P2 LDG.E.U16 R7, desc[UR26][R34.64] ;  /* 0x0000001a22072981 */ /* 0x000ee2000c1e1500 */
[----:B------:R-:W-:Y:S01]  /*0db0*/  UIMAD UR14, UR7, UR14, URZ ;  /* 0x0000000e070e72a4 */ /* 0x000fe2000f8e02ff */
[----:B------:R-:W-:Y:S01]  /*0dc0*/  IMAD R5, R5, UR15, RZ ;  /* 0x0000000f05057c24 */ /* 0x000fe2000f8e02ff */
[----:B------:R-:W-:Y:S01]  /*0dd0*/  SHF.R.S32.HI R6, RZ, 0x6, R32 ;  /* 0x00000006ff067819 */ /* 0x000fe20000011420 */
[----:B------:R-:W-:Y:S01]  /*0de0*/  VOTEU.ALL UP1, P1 ;  /* 0x0000000000ff7886 */ /* 0x000fe20000820000 */
[----:B--2---:R-:W-:-:S02]  /*0df0*/  USHF.L.U32 UR4, UR14, 0x1, URZ ;  /* 0x000000010e047899 */ /* 0x004fc400080006ff */
[----:B------:R-:W-:-:S04]  /*0e00*/  @!UP0 UIADD3 UR18, UPT, UPT, -UR16, 0x100000, URZ ;  /* 0x0010000010128890 */ /* 0x000fc8000fffe1ff */
[----:B------:R-:W-:Y:S02]  /*0e10*/  @!UP0 USHF.L.U32 UR19, UR18, 0xb, URZ ;  /* 0x0000000b12138899 */ /* 0x000fe400080006ff */
[----:B------:R-:W-:Y:S02]  /*0e20*/  @!UP0 USHF.L.U32 UR18, UR18, 0x1, URZ ;  /* 0x0000000112128899 */ /* 0x000fe400080006ff */
[----:B------:R-:W-:Y:S01]  /*0e30*/  UIADD3 UR22, UPT, UPT, UR10, 0x2200, URZ ;  /* 0x000022000a167890 */ /* 0x000fe2000fffe0ff */
[----:B------:R-:W-:Y:S02]  /*0e40*/  SHF.L.U32 R3, R5, 0x1, RZ ;  /* 0x0000000105037819 */ /* 0x000fe400000006ff */
[----:B------:R-:W-:Y:S02]  /*0e50*/  PRMT R23, RZ, 0x7610, R23 ;  /* 0x00007610ff177816 */ /* 0x000fe40000000017 */
[----:B0-----:R-:W-:Y:S01]  /*0e60*/  IADD3 R32, P3, P4, R3, UR4, R8 ;  /* 0x0000000403207c10 */ /* 0x001fe2000fc7e008 */
[----:B------:R-:W-:Y:S01]  /*0e70*/  UIMAD.WIDE UR4, UR14, 0x2, URZ ;  /* 0x000000020e0478a5 */ /* 0x000fe2000f8e02ff */
[----:B------:R-:W-:Y:S01]  /*0e80*/  SGXT R8, R6, 0x1 ;  /* 0x000000010608781a */ /* 0x000fe20000000200 */
[----:B------:R-:W-:Y:S01]  /*0e90*/  IMAD.HI R6, R5, 0x2, RZ ;  /* 0x0000000205067827 */ /* 0x000fe200078e02ff */
[----:B------:R-:W-:-:S02]  /*0ea0*/  UIADD3 UR14, UPT, UPT, UR11, 0x20, URZ ;  /* 0x000000200b0e7890 */ /* 0x000fc4000fffe0ff */
[----:B------:R-:W-:Y:S01]  /*0eb0*/  LOP3.LUT R5, R8, 0x90, RZ, 0xc0, !PT ;  /* 0x0000009008057812 */ /* 0x000fe200078ec0ff */
[----:B-1----:R-:W-:Y:S01]  /*0ec0*/  IMAD R3, R2, UR17, RZ ;  /* 0x0000001102037c24 */ /* 0x002fe2000f8e02ff */
[----:B------:R-:W-:Y:S01]  /*0ed0*/  IADD3.X R6, PT, PT, R6, UR5, R9, P3, P4 ;  /* 0x0000000506067c10 */ /* 0x000fe20009fe8409 */
[----:B------:R0:W1:Y:S01]  /*0ee0*/  @!UP1 SYNCS.EXCH.64 URZ, [UR10+0x2608], UR18 ;  /* 0x002608120aff95b2 */ /* 0x0000620008000100 */
[----:B------:R-:W-:-:S04]  /*0ef0*/  @!UP0 UIADD3 UR4, UPT, UPT, -UR16, 0x100000, URZ ;  /* 0x0010000010048890 */ /* 0x000fc8000fffe1ff */
[----:B------:R-:W-:Y:S02]  /*0f00*/  @!UP0 USHF.L.U32 UR5, UR4, 0xb, URZ ;  /* 0x0000000b04058899 */ /* 0x000fe400080006ff */
[----:B------:R-:W-:Y:S01]  /*0f10*/  @!UP0 USHF.L.U32 UR4, UR4, 0x1, URZ ;  /* 0x0000000104048899 */ /* 0x000fe200080006ff */
[----:B------:R-:W-:Y:S01]  /*0f20*/  VOTEU.ALL UP1, P1 ;  /* 0x0000000000ff7886 */ /* 0x000fe20000820000 */
[----:B------:R-:W-:Y:S02]  /*0f30*/  LEA R32, P3, R3, R32, 0x1 ;  /* 0x0000002003207211 */ /* 0x000fe400078608ff */
[----:B------:R-:W-:Y:S02]  /*0f40*/  LOP3.LUT R2, R5, 0x17e, R4, 0x78, !PT ;  /* 0x0000017e05027812 */ /* 0x000fe400078e7804 */
[----:B------:R-:W-:Y:S02]  /*0f50*/  LEA.HI.X.SX32 R33, R3, R6, 0x1, P3 ;  /* 0x0000000603217211 */ /* 0x000fe400018f0eff */
[----:B------:R-:W-:Y:S01]  /*0f60*/  ISETP.EQ.U32.AND P3, PT, RZ, UR23, P2 ;  /* 0x00000017ff007c0c */ /* 0x000fe20009762070 */
[----:B---3--:R0:W-:Y:S01]  /*0f70*/  STS.U16 [R2+UR10+0x2000], R7 ;  /* 0x0020000702007988 */ /* 0x0081e2000800040a */
[----:B-1----:R1:W-:Y:S06]  /*0f80*/  MEMBAR.ALL.CTA ;  /* 0x0000000000007992 */ /* 0x0023ec0000008000 */
[----:B-1----:R-:W-:Y:S04]  /*0f90*/  FENCE.VIEW.ASYNC.S ;  /* 0x00000000000073c6 */ /* 0x002fe80000000000 */
[----:B------:R-:W1:Y:S02]  /*0fa0*/  FENCE.VIEW.ASYNC.S ;  /* 0x00000000000073c6 */ /* 0x000e640000000000 */
[----:B-1----:R0:W1:Y:S02]  /*0fb0*/  @!UP1 SYNCS.EXCH.64 URZ, [UR10+0x2200], UR4 ;  /* 0x002200040aff95b2 */ /* 0x0020640008000100 */
[----:B-1----:R-:W-:Y:S06]  /*0fc0*/  BAR.SYNC.DEFER_BLOCKING 0x0 ;  /* 0x0000000000007b1d */ /* 0x002fec0000010000 */
[----:B0-----:R-:W-:Y:S05]  /*0fd0*/  @!P3 BRA `(.L_x_6) ;  /* 0x00000000005cb947 */ /* 0x001fea0003800000 */
[----:B------:R-:W-:Y:S02]  /*0fe0*/  UIADD3 UR5, UPT, UPT, UR10, 0x2000, URZ ;  /* 0x000020000a057890 */ /* 0x000fe4000fffe0ff */
[----:B------:R-:W-:Y:S02]  /*0ff0*/  USHF.R.U32.HI UR4, URZ, 0x4, UR10 ;  /* 0x00000004ff047899 */ /* 0x000fe4000801160a */
[----:B------:R-:W-:Y:S02]  /*1000*/  USHF.R.U32.HI UR5, URZ, 0x4, UR5 ;  /* 0x00000004ff057899 */ /* 0x000fe40008011605 */
[----:B------:R-:W-:Y:S02]  /*1010*/  USGXT.U32 UR4, UR4, 0xe ;  /* 0x0000000e0404789a */ /* 0x000fe40008000000 */
[----:B------:R-:W-:Y:S01]  /*1020*/  USGXT.U32 UR16, UR5, 0xe ;  /* 0x0000000e0510789a */ /* 0x000fe20008000000 */
[----:B------:R-:W-:Y:S01]  /*1030*/  UMOV UR18, 0x800100 ;  /* 0x0080010000127882 */ /* 0x000fe20000000000 */
[----:B------:R-:W-:Y:S01]  /*1040*/  UMOV UR19, 0x40004040 ;  /* 0x4000404000137882 */ /* 0x000fe20000000000 */
[----:B------:R-:W-:Y:S01]  /*1050*/  UMOV UR5, URZ ;  /* 0x000000ff00057c82 */ /* 0x000fe20008000000 */
[----:B------:R-:W-:-:S02]  /*1060*/  ULOP3.LUT UR20, UR4, 0x800000, URZ, 0xfc, !UPT ;  /* 0x0080000004147892 */ /* 0x000fc4000f8efcff */
[----:B------:R-:W-:Y:S02]  /*1070*/  UIADD3 UR24, UPT, UPT, UR11, 0x30, URZ ;  /* 0x000000300b187890 */ /* 0x000fe4000fffe0ff */
[----:B------:R-:W-:Y:S01]  /*1080*/  UIADD3.64 UR18, UPT, UPT, UR4, UR18, URZ ;  /* 0x0000001204127297 */ /* 0x000fe2000fffe0ff */
[----:B------:R-:W-:Y:S01]  /*1090*/  UMOV UR30, 0x0 ;  /* 0x00000000001e7882 */ /* 0x000fe20000000000 */
[----:B------:R-:W-:Y:S01]  /*10a0*/  UMOV UR31, 0x8048490 ;  /* 0x08048490001f7882 */ /* 0x000fe20000000000 */
[----:B------:R-:W-:Y:S01]  /*10b0*/  UMOV UR4, UR22 ;  /* 0x0000001600047c82 */ /* 0x000fe20008000000 */
[----:B------:R-:W-:Y:S01]  /*10c0*/  UMOV UR17, 0xc0004010 ;  /* 0xc000401000117882 */ /* 0x000fe20000000000 */
[----:B------:R-:W-:Y:S01]  /*10d0*/  UMOV UR21, 0x40004040 ;  /* 0x4000404000157882 */ /* 0x000fe20000000000 */
[----:B------:R-:W-:Y:S01]  /*10e0*/  UMOV UR32, 0x0 ;  /* 0x0000000000207882 */ /* 0x000fe20000000000 */
[----:B------:R-:W-:Y:S01]  /*10f0*/  UMOV UR33, 0x8048490 ;  /* 0x0804849000217882 */ /* 0x000fe20000000000 */
[----:B------:R-:W-:Y:S01]  /*1100*/  UMOV UR4, UR4 ;  /* 0x0000000400047c82 */ /* 0x000fe20008000000 */
[----:B------:R0:W-:Y:S01]  /*1110*/  UTCHMMA gdesc[UR20], gdesc[UR16], tmem[UR14], tmem[UR30], idesc[UR31], !UPT ;  /* 0x00ff1e10140075ea */ /* 0x0001e2000f80000e */
[----:B------:R0:W-:Y:S01]  /*1120*/  UTCHMMA gdesc[UR18], gdesc[UR16], tmem[UR24], tmem[UR32], idesc[UR33], !UPT ;  /* 0x00ff2010120075ea */ /* 0x0001e2000f800018 */
[----:B------:R0:W-:Y:S01]  /*1130*/  UTCBAR [UR4], URZ ;  /* 0x000000ff040073e9 */ /* 0x0001e200080000ff */
[----:B------:R-:W-:Y:S01]  /*1140*/  NOP ;  /* 0x0000000000007918 */ /* 0x000fe20000000000 */
.L_x_6:
[----:B------:R-:W-:Y:S05]  /*1150*/  @!P2 BRA `(.L_x_7) ;  /* 0x000000000008a947 */ /* 0x000fea0003800000 */
[----:B------:R-:W1:Y:S02]  /*1160*/  SYNCS.PHASECHK.TRANS64.TRYWAIT P4, [UR10+0x2200], RZ ;  /* 0x002200ffff0075a7 */ /* 0x000e64000808110a */
[----:B-1----:R-:W-:Y:S05]  /*1170*/  @!P4 BRA `(.L_x_8) ;  /* 0x0000002400ccc947 */ /* 0x002fea0003800000 */
.L_x_7:
[----:B------:R-:W-:Y:S06]  /*1180*/  BAR.SYNC.DEFER_BLOCKING 0x0 ;  /* 0x0000000000007b1d */ /* 0x000fec0000010000 */
[----:B0-----:R-:W0:Y:S01]  /*1190*/  LDCU UR4, c[0x0][0x3a8] ;  /* 0x00007500ff0477ac */ /* 0x001e220008000800 */
[----:B------:R-:W0:Y:S01]  /*11a0*/  LDTM.x16 R4, tmem[UR12+0x20] ;  /* 0x0000200c000479ee */ /* 0x000e220008240000 */
[----:B------:R-:W-:Y:S01]  /*11b0*/  UIADD3 UR18, UPT, UPT, UR11, 0x40, URZ ;  /* 0x000000400b127890 */ /* 0x000fe2000fffe0ff */
[----:B------:R-:W1:Y:S01]  /*11c0*/  @!P1 SYNCS.CCTL.IV [UR10+0x2200] ;  /* 0x00220000ff0099b1 */ /* 0x000e62000800000a */
[----:B0-----:R-:W-:Y:S01]  /*11d0*/  FMUL R3, R4, UR4 ;  /* 0x0000000404037c20 */ /* 0x001fe20008400000 */
[----:B------:R-:W-:Y:S01]  /*11e0*/  FMUL R20, R5, UR4 ;  /* 0x0000000405147c20 */ /* 0x000fe20008400000 */
[----:B------:R-:W-:Y:S01]  /*11f0*/  FMUL R21, R6, UR4 ;  /* 0x0000000406157c20 */ /* 0x000fe20008400000 */
[----:B------:R-:W-:Y:S01]  /*1200*/  FMUL R22, R7, UR4 ;  /* 0x0000000407167c20 */ /* 0x000fe20008400000 */
[----:B------:R-:W-:Y:S01]  /*1210*/  FMUL R25, R8, UR4 ;  /* 0x0000000408197c20 */ /* 0x000fe20008400000 */
[----:B------:R-:W-:Y:S01]  /*1220*/  UIADD3 UR19, UPT, UPT, UR6, UR18, URZ ;  /* 0x0000001206137290 */ /* 0x000fe2000fffe0ff */
[----:B------:R-:W-:Y:S01]  /*1230*/  NOP ;  /* 0x0000000000007918 */ /* 0x000fe20000000000 */
[----:B------:R-:W-:Y:S01]  /*1240*/  FMNMX3 R21, R3, R20, R21, !PT ;  /* 0x0000001403157276 */ /* 0x000fe20007800015 */
[----:B------:R-:W-:Y:S01]  /*1250*/  FMUL R3, R9, UR4 ;  /* 0x0000000409037c20 */ /* 0x000fe20008400000 */
[----:B------:R-:W-:Y:S01]  /*1260*/  FMUL R20, R10, UR4 ;  /* 0x000000040a147c20 */ /* 0x000fe20008400000 */
[----:B------:R0:W5:Y:S01]  /*1270*/  @P2 LDG.E.U16 R23, desc[UR26][R32.64] ;  /* 0x0000001a20172981 */ /* 0x000162000c1e1500 */
[----:B------:R-:W-:Y:S01]  /*1280*/  FMNMX3 R25, R21, R22, R25, !PT ;  /* 0x0000001615197276 */ /* 0x000fe20007800019 */
[----:B------:R-:W-:Y:S01]  /*1290*/  FMUL R21, R11, UR4 ;  /* 0x000000040b157c20 */ /* 0x000fe20008400000 */
[----:B------:R-:W-:Y:S01]  /*12a0*/  FMUL R22, R12, UR4 ;  /* 0x000000040c167c20 */ /* 0x000fe20008400000 */
[----:B------:R-:W-:Y:S01]  /*12b0*/  ULEA UR19, UR8, UR19, 0x1 ;  /* 0x0000001308137291 */ /* 0x000fe2000f8e08ff */
[----:B------:R-:W-:Y:S01]  /*12c0*/  FMNMX3 R25, R25, R3, R20, !PT ;  /* 0x0000000319197276 */ /* 0x000fe20007800014 */
[----:B------:R-:W-:Y:S01]  /*12d0*/  FMUL R3, R13, UR4 ;  /* 0x000000040d037c20 */ /* 0x000fe20008400000 */
[----:B------:R-:W-:-:S02]  /*12e0*/  FMUL R20, R14, UR4 ;  /* 0x000000040e147c20 */ /* 0x000fc40008400000 */
[----:B------:R-:W-:Y:S01]  /*12f0*/  FMNMX3 R25, R25, R21, R22, !PT ;  /* 0x0000001519197276 */ /* 0x000fe20007800016 */
[----:B------:R-:W-:Y:S01]  /*1300*/  FMUL R21, R15, UR4 ;  /* 0x000000040f157c20 */ /* 0x000fe20008400000 */
[----:B------:R-:W-:Y:S02]  /*1310*/  FMUL R22, R16, UR4 ;  /* 0x0000000410167c20 */ /* 0x000fe40008400000 */
[----:B------:R-:W-:Y:S01]  /*1320*/  FMNMX3 R25, R25, R3, R20, !PT ;  /* 0x0000000319197276 */ /* 0x000fe20007800014 */
[----:B------:R-:W-:Y:S01]  /*1330*/  FMUL R3, R17, UR4 ;  /* 0x0000000411037c20 */ /* 0x000fe20008400000 */
[----:B------:R-:W-:Y:S02]  /*1340*/  FMUL R20, R18, UR4 ;  /* 0x0000000412147c20 */ /* 0x000fe40008400000 */
[----:B------:R-:W-:Y:S01]  /*1350*/  FMNMX3 R22, R25, R21, R22, !PT ;  /* 0x0000001519167276 */ /* 0x000fe20007800016 */
[----:B------:R-:W-:-:S03]  /*1360*/  FMUL R21, R19, UR4 ;  /* 0x0000000413157c20 */ /* 0x000fc60008400000 */
[----:B------:R-:W-:-:S04]  /*1370*/  FMNMX3 R20, R22, R3, R20, !PT ;  /* 0x0000000316147276 */ /* 0x000fc80007800014 */
[----:B------:R-:W-:-:S05]  /*1380*/  FMNMX3 R3, R20, -INF , R21, !PT ;  /* 0xff80000014037876 */ /* 0x000fca0007800015 */
[--C-:B------:R-:W-:Y:S01]  /*1390*/  FFMA R4, R4, UR4, -R3.reuse ;  /* 0x0000000404047c23 */ /* 0x100fe20008000803 */
[--C-:B------:R-:W-:Y:S01]  /*13a0*/  FFMA R5, R5, UR4, -R3.reuse ;  /* 0x0000000405057c23 */ /* 0x100fe20008000803 */
[--C-:B------:R-:W-:Y:S01]  /*13b0*/  FFMA R6, R6, UR4, -R3.reuse ;  /* 0x0000000406067c23 */ /* 0x100fe20008000803 */
[--C-:B------:R-:W-:Y:S01]  /*13c0*/  FFMA R7, R7, UR4, -R3.reuse ;  /* 0x0000000407077c23 */ /* 0x100fe20008000803 */
[----:B------:R-:W-:Y:S01]  /*13d0*/  FMUL R4, R4, 1.4426950216293334961 ;  /* 0x3fb8aa3b04047820 */ /* 0x000fe20000400000 */
[----:B------:R-:W-:Y:S01]  /*13e0*/  FMUL R5, R5, 1.4426950216293334961 ;  /* 0x3fb8aa3b05057820 */ /* 0x000fe20000400000 */
[----:B------:R-:W-:Y:S01]  /*13f0*/  FMUL R6, R6, 1.4426950216293334961 ;  /* 0x3fb8aa3b06067820 */ /* 0x000fe20000400000 */
[----:B------:R-:W-:Y:S01]  /*1400*/  FMUL R7, R7, 1.4426950216293334961 ;  /* 0x3fb8aa3b07077820 */ /* 0x000fe20000400000 */
[--C-:B------:R-:W-:Y:S01]  /*1410*/  FFMA R8, R8, UR4, -R3.reuse ;  /* 0x0000000408087c23 */ /* 0x100fe20008000803 */
[--C-:B------:R-:W-:Y:S01]  /*1420*/  FFMA R9, R9, UR4, -R3.reuse ;  /* 0x0000000409097c23 */ /* 0x100fe20008000803 */
[----:B------:R-:W-:Y:S01]  /*1430*/  MUFU.EX2 R4, R4 ;  /* 0x0000000400047308 */ /* 0x000fe20000000800 */
[--C-:B------:R-:W-:Y:S01]  /*1440*/  FFMA R10, R10, UR4, -R3.reuse ;  /* 0x000000040a0a7c23 */ /* 0x100fe20008000803 */
[----:B------:R-:W-:Y:S01]  /*1450*/  FMUL R8, R8, 1.4426950216293334961 ;  /* 0x3fb8aa3b08087820 */ /* 0x000fe20000400000 */
[----:B------:R-:W-:Y:S01]  /*1460*/  FMUL R9, R9, 1.4426950216293334961 ;  /* 0x3fb8aa3b09097820 */ /* 0x000fe20000400000 */
[--C-:B------:R-:W-:Y:S01]  /*1470*/  FFMA R11, R11, UR4, -R3.reuse ;  /* 0x000000040b0b7c23 */ /* 0x100fe20008000803 */
[----:B------:R-:W-:Y:S01]  /*1480*/  FMUL R10, R10, 1.4426950216293334961 ;  /* 0x3fb8aa3b0a0a7820 */ /* 0x000fe20000400000 */
[--C-:B------:R-:W-:Y:S01]  /*1490*/  FFMA R12, R12, UR4, -R3.reuse ;  /* 0x000000040c0c7c23 */ /* 0x100fe20008000803 */
[--C-:B------:R-:W-:Y:S01]  /*14a0*/  FFMA R13, R13, UR4, -R3.reuse ;  /* 0x000000040d0d7c23 */ /* 0x100fe20008000803 */
[----:B------:R-:W2:Y:S01]  /*14b0*/  MUFU.EX2 R5, R5 ;  /* 0x0000000500057308 */ /* 0x000ea20000000800 */
[----:B------:R-:W-:Y:S01]  /*14c0*/  FMUL R11, R11, 1.4426950216293334961 ;  /* 0x3fb8aa3b0b0b7820 */ /* 0x000fe20000400000 */
[----:B------:R-:W-:Y:S01]  /*14d0*/  FMUL R12, R12, 1.4426950216293334961 ;  /* 0x3fb8aa3b0c0c7820 */ /* 0x000fe20000400000 */
[----:B------:R-:W-:Y:S01]  /*14e0*/  FMUL R13, R13, 1.4426950216293334961 ;  /* 0x3fb8aa3b0d0d7820 */ /* 0x000fe20000400000 */
[--C-:B------:R-:W-:Y:S01]  /*14f0*/  FFMA R14, R14, UR4, -R3.reuse ;  /* 0x000000040e0e7c23 */ /* 0x100fe20008000803 */
[--C-:B------:R-:W-:Y:S01]  /*1500*/  FFMA R16, R16, UR4, -R3.reuse ;  /* 0x0000000410107c23 */ /* 0x100fe20008000803 */
[--C-:B------:R-:W-:Y:S01]  /*1510*/  FFMA R15, R15, UR4, -R3.reuse ;  /* 0x000000040f0f7c23 */ /* 0x100fe20008000803 */
[--C-:B------:R-:W-:Y:S01]  /*1520*/  FFMA R17, R17, UR4, -R3.reuse ;  /* 0x0000000411117c23 */ /* 0x100fe20008000803 */
[----:B------:R-:W3:Y:S01]  /*1530*/  MUFU.EX2 R6, R6 ;  /* 0x0000000600067308 */ /* 0x000ee20000000800 */
[----:B------:R-:W-:Y:S01]  /*1540*/  FMUL R14, R14, 1.4426950216293334961 ;  /* 0x3fb8aa3b0e0e7820 */ /* 0x000fe20000400000 */
[----:B------:R-:W-:Y:S01]  /*1550*/  FMUL R16, R16, 1.4426950216293334961 ;  /* 0x3fb8aa3b10107820 */ /* 0x000fe20000400000 */
[--C-:B------:R-:W-:Y:S01]  /*1560*/  FFMA R18, R18, UR4, -R3.reuse ;  /* 0x0000000412127c23 */ /* 0x100fe20008000803 */
[----:B------:R-:W-:Y:S01]  /*1570*/  FFMA R19, R19, UR4, -R3 ;  /* 0x0000000413137c23 */ /* 0x000fe20008000803 */
[----:B------:R-:W-:Y:S01]  /*1580*/  FMUL R15, R15, 1.4426950216293334961 ;  /* 0x3fb8aa3b0f0f7820 */ /* 0x000fe20000400000 */
[----:B------:R-:W-:Y:S01]  /*1590*/  FMUL R17, R17, 1.4426950216293334961 ;  /* 0x3fb8aa3b11117820 */ /* 0x000fe20000400000 */
[----:B------:R-:W-:Y:S01]  /*15a0*/  FMUL R18, R18, 1.4426950216293334961 ;  /* 0x3fb8aa3b12127820 */ /* 0x000fe20000400000 */
[----:B------:R-:W4:Y:S01]  /*15b0*/  MUFU.EX2 R7, R7 ;  /* 0x0000000700077308 */ /* 0x000f220000000800 */
[----:B--2---:R-:W-:Y:S01]  /*15c0*/  FADD R21, R4, R5 ;  /* 0x0000000504157221 */ /* 0x004fe20000000000 */
[----:B------:R-:W-:Y:S01]  /*15d0*/  FMUL R19, R19, 1.4426950216293334961 ;  /* 0x3fb8aa3b13137820 */ /* 0x000fe20000400000 */
[----:B------:R-:W-:-:S05]  /*15e0*/  F2FP.BF16.F32.PACK_AB R4, R5, R4 ;  /* 0x000000040504723e */ /* 0x000fca00000010ff */
[----:B------:R-:W2:Y:S01]  /*15f0*/  MUFU.EX2 R8, R8 ;  /* 0x0000000800087308 */ /* 0x000ea20000000800 */
[----:B---3--:R-:W-:-:S07]  /*1600*/  FADD R20, R6, R21 ;  /* 0x0000001506147221 */ /* 0x008fce0000000000 */
[----:B------:R-:W3:Y:S01]  /*1610*/  MUFU.EX2 R9, R9 ;  /* 0x0000000900097308 */ /* 0x000ee20000000800 */
[C---:B----4-:R-:W-:Y:S01]  /*1620*/  FADD R21, R7.reuse, R20 ;  /* 0x0000001407157221 */ /* 0x050fe20000000000 */
[----:B------:R-:W-:-:S06]  /*1630*/  F2FP.BF16.F32.PACK_AB R5, R7, R6 ;  /* 0x000000060705723e */ /* 0x000fcc00000010ff */
[----:B------:R-:W-:Y:S01]  /*1640*/  MUFU.EX2 R10, R10 ;  /* 0x0000000a000a7308 */ /* 0x000fe20000000800 */
[----:B--2---:R-:W-:-:S07]  /*1650*/  FADD R22, R8, R21 ;  /* 0x0000001508167221 */ /* 0x004fce0000000000 */
[----:B------:R-:W2:Y:S01]  /*1660*/  MUFU.EX2 R11, R11 ;  /* 0x0000000b000b7308 */ /* 0x000ea20000000800 */
[C---:B---3--:R-:W-:Y:S01]  /*1670*/  FADD R21, R9.reuse, R22 ;  /* 0x0000001609157221 */ /* 0x048fe20000000000 */
[----:B------:R-:W-:-:S06]  /*1680*/  F2FP.BF16.F32.PACK_AB R6, R9, R8 ;  /* 0x000000080906723e */ /* 0x000fcc00000010ff */
[----:B------:R-:W-:Y:S08]  /*1690*/  MUFU.EX2 R12, R12 ;  /* 0x0000000c000c7308 */ /* 0x000ff00000000800 */
[----:B------:R-:W3:Y:S01]  /*16a0*/  MUFU.EX2 R13, R13 ;  /* 0x0000000d000d7308 */ /* 0x000ee20000000800 */
[----:B--2---:R-:W-:-:S07]  /*16b0*/  F2FP.BF16.F32.PACK_AB R7, R11, R10 ;  /* 0x0000000a0b07723e */ /* 0x004fce00000010ff */
[----:B------:R-:W-:Y:S08]  /*16c0*/  MUFU.EX2 R14, R14 ;  /* 0x0000000e000e7308 */ /* 0x000ff00000000800 */
[----:B------:R2:W-:Y:S01]  /*16d0*/  MUFU.EX2 R25, R16 ;  /* 0x0000001000197308 */ /* 0x0005e20000000800 */
[----:B---3--:R-:W-:-:S07]  /*16e0*/  F2FP.BF16.F32.PACK_AB R8, R13, R12 ;  /* 0x0000000c0d08723e */ /* 0x008fce00000010ff */
[----:B------:R-:W3:Y:S01]  /*16f0*/  MUFU.EX2 R15, R15 ;  /* 0x0000000f000f7308 */ /* 0x000ee20000000800 */
[----:B--2---:R-:W-:-:S04]  /*1700*/  FADD R16, R10, R21 ;  /* 0x000000150a107221 */ /* 0x004fc80000000000 */
[----:B------:R-:W-:-:S03]  /*1710*/  FADD R27, R11, R16 ;  /* 0x000000100b1b7221 */ /* 0x000fc60000000000 */
[----:B------:R2:W4:Y:S01]  /*1720*/  MUFU.EX2 R20, R17 ;  /* 0x0000001100147308 */ /* 0x0005220000000800 */
[----:B------:R-:W-:Y:S01]  /*1730*/  FADD R16, R12, R27 ;  /* 0x0000001b0c107221 */ /* 0x000fe20000000000 */
[----:B------:R-:W-:-:S06]  /*1740*/  FADD R12, -R3, -INF ;  /* 0xff800000030c7421 */ /* 0x000fcc0000000100 */
[----:B------:R-:W-:Y:S01]  /*1750*/  MUFU.EX2 R22, R18 ;  /* 0x0000001200167308 */ /* 0x000fe20000000800 */
[----:B--2---:R-:W-:Y:S01]  /*1760*/  FADD R17, R13, R16 ;  /* 0x000000100d117221 */ /* 0x004fe20000000000 */
[----:B---3--:R-:W-:-:S03]  /*1770*/  F2FP.BF16.F32.PACK_AB R9, R15, R14 ;  /* 0x0000000e0f09723e */ /* 0x008fc600000010ff */
[----:B------:R-:W-:-:S03]  /*1780*/  FADD R16, R14, R17 ;  /* 0x000000110e107221 */ /* 0x000fc60000000000 */
[----:B------:R-:W2:Y:S01]  /*1790*/  MUFU.EX2 R21, R19 ;  /* 0x0000001300157308 */ /* 0x000ea20000000800 */
[----:B------:R-:W-:Y:S01]  /*17a0*/  FADD R16, R15, R16 ;  /* 0x000000100f107221 */ /* 0x000fe20000000000 */
[----:B----4-:R-:W-:Y:S02]  /*17b0*/  F2FP.BF16.F32.PACK_AB R10, R20, R25 ;  /* 0x00000019140a723e */ /* 0x010fe400000010ff */
[----:B--2---:R-:W-:Y:S01]  /*17c0*/  F2FP.BF16.F32.PACK_AB R11, R21, R22 ;  /* 0x00000016150b723e */ /* 0x004fe200000010ff */
[----:B01----:R-:W-:Y:S06]  /*17d0*/  @!P2 BRA `(.L_x_9) ;  /* 0x000000000004a947 */ /* 0x003fec0003800000 */
[----:B------:R0:W-:Y:S02]  /*17e0*/  STTM.x8 tmem[UR19], R4 ;  /* 0x00000004000079ed */ /* 0x0001e400081c0013 */
.L_x_9:
[----:B-----5:R1:W-:Y:S01]  /*17f0*/  STS.U16 [R2+UR10+0x2000], R23 ;  /* 0x0020001702007988 */ /* 0x0203e2000800040a */
[----:B------:R-:W-:Y:S01]  /*1800*/  FMUL R24, R12, 1.4426950216293334961 ;  /* 0x3fb8aa3b0c187820 */ /* 0x000fe20000400000 */
[----:B------:R-:W-:Y:S01]  /*1810*/  FADD R25, R25, R16 ;  /* 0x0000001019197221 */ /* 0x000fe20000000000 */
[----:B------:R-:W-:Y:S01]  /*1820*/  UIADD3 UR28, UPT, UPT, UR28, -0x10, URZ ;  /* 0xfffffff01c1c7890 */ /* 0x000fe2000fffe0ff */
[----:B------:R-:W2:Y:S02]  /*1830*/  FENCE.VIEW.ASYNC.T ;  /* 0x00000000000073c6 */ /* 0x000ea40000000200 */
[----:B--2---:R-:W-:Y:S06]  /*1840*/  BAR.SYNC.DEFER_BLOCKING 0x0 ;  /* 0x0000000000007b1d */ /* 0x004fec0000010000 */
[----:B------:R-:W2:Y:S01]  /*1850*/  MUFU.EX2 R24, R24 ;  /* 0x0000001800187308 */ /* 0x000ea20000000800 */
[----:B0-----:R-:W0:Y:S01]  /*1860*/  LDTM.x16 R4, tmem[UR12] ;  /* 0x0000000c000479ee */ /* 0x001e220008240000 */
[----:B------:R-:W-:Y:S01]  /*1870*/  NOP ;  /* 0x0000000000007918 */ /* 0x000fe20000000000 */
[----:B-1----:R-:W-:Y:S05]  /*1880*/  @!P2 BRA `(.L_x_10) ;  /* 0x000000000044a947 */ /* 0x002fea0003800000 */
[C---:B0-2---:R-:W-:Y:S01]  /*1890*/  FMUL R4, R24.reuse, R4 ;  /* 0x0000000418047220 */ /* 0x045fe20000400000 */
[C---:B------:R-:W-:Y:S01]  /*18a0*/  FMUL R5, R24.reuse, R5 ;  /* 0x0000000518057220 */ /* 0x040fe20000400000 */
        /* <DEDUP_REMOVED lines=13> */
[----:B------:R-:W-:-:S04]  /*1980*/  FMUL R19, R24, R19 ;  /* 0x0000001318137220 */ /* 0x000fc80000400000 */
[----:B------:R1:W-:Y:S03]  /*1990*/  STTM.x16 tmem[UR12], R4 ;  /* 0x00000004000079ed */ /* 0x0003e6000824000c */
.L_x_10:
[----:B0-----:R-:W0:Y:S02]  /*19a0*/  FENCE.VIEW.ASYNC.T ;  /* 0x00000000000073c6 */ /* 0x001e240000000200 */
[----:B0-----:R-:W-:Y:S01]  /*19b0*/  BAR.SYNC.DEFER_BLOCKING 0x0 ;  /* 0x0000000000007b1d */ /* 0x001fe20000010000 */
[----:B------:R-:W-:Y:S01]  /*19c0*/  FADD R25, R20, R25 ;  /* 0x0000001914197221 */ /* 0x000fe20000000000 */
[----:B------:R-:W-:-:S03]  /*19d0*/  UISETP.GE.AND UP1, UPT, UR28, 0x1, UPT ;  /* 0x000000011c00788c */ /* 0x000fc6000bf26270 */
[----:B------:R-:W-:-:S04]  /*19e0*/  FADD R22, R22, R25 ;  /* 0x0000001916167221 */ /* 0x000fc80000000000 */
[----:B------:R-:W-:-:S04]  /*19f0*/  FADD R21, R21, R22 ;  /* 0x0000001615157221 */ /* 0x000fc80000000000 */
[----:B--2---:R-:W-:Y:S01]  /*1a00*/  FADD R21, R24, R21 ;  /* 0x0000001518157221 */ /* 0x004fe20000000000 */
[----:B------:R0:W-:Y:S06]  /*1a10*/  MEMBAR.ALL.CTA ;  /* 0x0000000000007992 */ /* 0x0001ec0000008000 */
[----:B0-----:R-:W0:Y:S02]  /*1a20*/  FENCE.VIEW.ASYNC.S ;  /* 0x00000000000073c6 */ /* 0x001e240000000000 */
[----:B0-----:R-:W-:Y:S06]  /*1a30*/  BAR.SYNC.DEFER_BLOCKING 0x0 ;  /* 0x0000000000007b1d */ /* 0x001fec0000010000 */
[----:B------:R-:W-:Y:S05]  /*1a40*/  @!P3 BRA `(.L_x_11) ;  /* 0x000000000044b947 */ /* 0x000fea0003800000 */
[----:B------:R-:W-:Y:S02]  /*1a50*/  UIADD3 UR4, UPT, UPT, UR10, 0x2000, URZ ;  /* 0x000020000a047890 */ /* 0x000fe4000fffe0ff */
[----:B------:R-:W-:Y:S02]  /*1a60*/  UIADD3 UR6, UPT, UPT, UR11, 0x10, URZ ;  /* 0x000000100b067890 */ /* 0x000fe4000fffe0ff */
[----:B------:R-:W-:Y:S02]  /*1a70*/  USHF.R.U32.HI UR4, URZ, 0x4, UR4 ;  /* 0x00000004ff047899 */ /* 0x000fe40008011604 */
[----:B------:R-:W-:Y:S02]  /*1a80*/  UIADD3 UR8, UPT, UPT, UR11, 0x48, URZ ;  /* 0x000000480b087890 */ /* 0x000fe4000fffe0ff */
[----:B------:R-:W-:Y:S01]  /*1a90*/  USGXT.U32 UR16, UR4, 0xe ;  /* 0x0000000e0410789a */ /* 0x000fe20008000000 */
[----:B------:R-:W-:Y:S01]  /*1aa0*/  UMOV UR20, 0x0 ;  /* 0x0000000000147882 */ /* 0x000fe20000000000 */
[----:B------:R-:W-:Y:S01]  /*1ab0*/  UMOV UR21, 0x8040490 ;  /* 0x0804049000157882 */ /* 0x000fe20000000000 */
[----:B------:R-:W-:Y:S01]  /*1ac0*/  UMOV UR4, UR13 ;  /* 0x0000000d00047c82 */ /* 0x000fe20008000000 */
[----:B------:R-:W-:Y:S01]  /*1ad0*/  UMOV UR5, URZ ;  /* 0x000000ff00057c82 */ /* 0x000fe20008000000 */
[----:B------:R-:W-:Y:S01]  /*1ae0*/  UMOV UR17, 0xc0004010 ;  /* 0xc000401000117882 */ /* 0x000fe20000000000 */
[----:B------:R-:W-:Y:S01]  /*1af0*/  UMOV UR24, 0x0 ;  /* 0x0000000000187882 */ /* 0x000fe20000000000 */
[----:B------:R-:W-:Y:S01]  /*1b00*/  UMOV UR25, 0x8040490 ;  /* 0x0804049000197882 */ /* 0x000fe20000000000 */
[----:B------:R-:W-:Y:S01]  /*1b10*/  UMOV UR4, UR4 ;  /* 0x0000000400047c82 */ /* 0x000fe20008000000 */
[----:B------:R0:W-:Y:S01]  /*1b20*/  UTCHMMA tmem[UR18], gdesc[UR16], tmem[UR11], tmem[UR20], idesc[UR21], UPT ;  /* 0x00ff1410120079ea */ /* 0x0001e2000b80000b */
[----:B------:R0:W-:Y:S01]  /*1b30*/  UTCHMMA tmem[UR8], gdesc[UR16], tmem[UR6], tmem[UR24], idesc[UR25], UPT ;  /* 0x00ff1810080079ea */ /* 0x0001e2000b800006 */
[----:B------:R0:W-:Y:S01]  /*1b40*/  UTCBAR [UR4], URZ ;  /* 0x000000ff040073e9 */ /* 0x0001e200080000ff */
[----:B------:R-:W-:Y:S01]  /*1b50*/  NOP ;  /* 0x0000000000007918 */ /* 0x000fe20000000000 */
.L_x_11:
[----:B------:R-:W-:Y:S01]  /*1b60*/  FSEL R3, R3, -INF , P2 ;  /* 0xff80000003037808 */ /* 0x000fe20001000000 */
[----:B0-----:R-:W-:Y:S01]  /*1b70*/  UMOV UR4, URZ ;  /* 0x000000ff00047c82 */ /* 0x001fe20008000000 */
[----:B------:R-:W-:Y:S01]  /*1b80*/  FSEL R30, R21, 1, P2 ;  /* 0x3f800000151e7808 */ /* 0x000fe20001000000 */
[----:B------:R-:W-:Y:S06]  /*1b90*/  BRA.U !UP1, `(.L_x_12) ;  /* 0x0000000d09747547 */ /* 0x000fec000b800000 */
[----:B------:R-:W-:Y:S01]  /*1ba0*/  USHF.R.U32.HI UR6, URZ, 0x4, UR10 ;  /* 0x00000004ff067899 */ /* 0x000fe2000801160a */
[----:B-1----:R-:W-:Y:S01]  /*1bb0*/  HFMA2 R6, -RZ, RZ, 0, 0 ;  /* 0x00000000ff067431 */ /* 0x002fe200000001ff */
[----:B------:R-:W-:Y:S01]  /*1bc0*/  UIADD3 UR5, UPT, UPT, UR10, 0x2400, URZ ;  /* 0x000024000a057890 */ /* 0x000fe2000fffe0ff */
[----:B------:R-:W-:Y:S01]  /*1bd0*/  MOV R48, R3 ;  /* 0x0000000300307202 */ /* 0x000fe20000000f00 */
[----:B------:R-:W-:Y:S02]  /*1be0*/  USHF.L.U32 UR15, UR15, 0x4, URZ ;  /* 0x000000040f0f7899 */ /* 0x000fe400080006ff */
[----:B------:R-:W-:Y:S02]  /*1bf0*/  USHF.L.U32 UR29, UR9, 0x4, URZ ;  /* 0x00000004091d7899 */ /* 0x000fe400080006ff */
[----:B------:R-:W-:Y:S02]  /*1c00*/  USGXT.U32 UR6, UR6, 0xe ;  /* 0x0000000e0606789a */ /* 0x000fe40008000000 */
[----:B------:R-:W-:Y:S01]  /*1c10*/  USHF.R.U32.HI UR5, URZ, 0x4, UR5 ;  /* 0x00000004ff057899 */ /* 0x000fe20008011605 */
[----:B------:R-:W-:Y:S01]  /*1c20*/  MOV R28, UR15 ;  /* 0x0000000f001c7c02 */ /* 0x000fe20008000f00 */
[----:B------:R-:W-:Y:S01]  /*1c30*/  USHF.R.U32.HI UR16, URZ, 0x4, UR22 ;  /* 0x00000004ff107899 */ /* 0x000fe20008011616 */
[----:B------:R-:W-:Y:S01]  /*1c40*/  MOV R29, UR29 ;  /* 0x0000001d001d7c02 */ /* 0x000fe20008000f00 */
[----:B------:R-:W-:Y:S01]  /*1c50*/  UIADD3 UR32, UP2, UPT, UR6, 0x800100, URZ ;  /* 0x0080010006207890 */ /* 0x000fe2000ff5e0ff */
[----:B------:R-:W-:Y:S01]  /*1c60*/  UMOV UR4, URZ ;  /* 0x000000ff00047c82 */ /* 0x000fe20008000000 */
[----:B------:R-:W-:-:S02]  /*1c70*/  ULOP3.LUT UR31, UR6, 0x800000, URZ, 0xfc, !UPT ;  /* 0x00800000061f7892 */ /* 0x000fc4000f8efcff */
[----:B------:R-:W-:Y:S02]  /*1c80*/  USGXT.U32 UR20, UR5, 0xe ;  /* 0x0000000e0514789a */ /* 0x000fe40008000000 */
[----:B------:R-:W-:Y:S01]  /*1c90*/  UISETP.NE.U32.AND UP1, UPT, UR23, URZ, UPT ;  /* 0x000000ff1700728c */ /* 0x000fe2000bf25070 */
[----:B------:R-:W0:Y:S01]  /*1ca0*/  LDCU UR36, c[0x0][0x3a8] ;  /* 0x00007500ff2477ac */ /* 0x000e220008000800 */
[----:B------:R-:W-:Y:S02]  /*1cb0*/  USGXT.U32 UR16, UR16, 0xe ;  /* 0x0000000e1010789a */ /* 0x000fe40008000000 */
[----:B------:R-:W-:Y:S01]  /*1cc0*/  UIADD3.X UR33, UPT, UPT, UR4, 0x40004040, URZ, UP2, !UPT ;  /* 0x4000404004217890 */ /* 0x000fe200097fe4ff */
[----:B------:R-:W-:Y:S01]  /*1cd0*/  UMOV UR30, 0x1 ;  /* 0x00000001001e7882 */ /* 0x000fe20000000000 */
[----:B------:R-:W-:Y:S01]  /*1ce0*/  UMOV UR5, URZ ;  /* 0x000000ff00057c82 */ /* 0x000fe20008000000 */
[----:B------:R-:W-:Y:S01]  /*1cf0*/  UMOV UR6, URZ ;  /* 0x000000ff00067c82 */ /* 0x000fe20008000000 */
[----:B------:R-:W-:Y:S01]  /*1d00*/  UMOV UR17, 0xc0004010 ;  /* 0xc000401000117882 */ /* 0x000fe20000000000 */
[----:B------:R-:W-:-:S07]  /*1d10*/  UMOV UR21, 0xc0004010 ;  /* 0xc000401000157882 */ /* 0x000fce0000000000 */
.L_x_17:
[----:B------:R-:W-:-:S04]  /*1d20*/  LEA R4, P2, R29, R34, 0x1 ;  /* 0x000000221d047211 */ /* 0x000fc800078408ff */
[----:B------:R-:W-:-:S06]  /*1d30*/  LEA.HI.X.SX32 R5, R29, R35, 0x1, P2 ;  /* 0x000000231d057211 */ /* 0x000fcc00010f0eff */
[----:B------:R-:W2:Y:S01]  /*1d40*/  LDG.E.U16 R5, desc[UR26][R4.64] ;  /* 0x0000001a04057981 */ /* 0x000ea2000c1e1500 */
[----:B------:R-:W-:Y:S01]  /*1d50*/  UMOV UR8, 0x1 ;  /* 0x0000000100087882 */ /* 0x000fe20000000000 */
[----:B------:R-:W-:Y:S01]  /*1d60*/  VOTEU.ALL UP2, P1 ;  /* 0x0000000000ff7886 */ /* 0x000fe20000840000 */
[----:B------:R-:W-:-:S04]  /*1d70*/  @!UP0 UIADD3 UR8, UPT, UPT, -UR8, 0x100000, URZ ;  /* 0x0010000008088890 */ /* 0x000fc8000fffe1ff */
[----:B------:R-:W-:Y:S02]  /*1d80*/  @!UP0 USHF.L.U32 UR9, UR8, 0xb, URZ ;  /* 0x0000000b08098899 */ /* 0x000fe400080006ff */
[----:B------:R-:W-:Y:S01]  /*1d90*/  @!UP0 USHF.L.U32 UR8, UR8, 0x1, URZ ;  /* 0x0000000108088899 */ /* 0x000fe200080006ff */
[----:B--2---:R1:W-:Y:S01]  /*1da0*/  STS.U16 [R2+UR10+0x2200], R5 ;  /* 0x0022000502007988 */ /* 0x0043e2000800040a */
[----:B------:R2:W-:Y:S06]  /*1db0*/  MEMBAR.ALL.CTA ;  /* 0x0000000000007992 */ /* 0x0005ec0000008000 */
[----:B--2---:R-:W-:Y:S04]  /*1dc0*/  FENCE.VIEW.ASYNC.S ;  /* 0x00000000000073c6 */ /* 0x004fe80000000000 */
[----:B------:R-:W2:Y:S02]  /*1dd0*/  FENCE.VIEW.ASYNC.S ;  /* 0x00000000000073c6 */ /* 0x000ea40000000000 */
[----:B--2---:R1:W2:Y:S02]  /*1de0*/  @!UP2 SYNCS.EXCH.64 URZ, [UR10+0x2610], UR8 ;  /* 0x002610080affa5b2 */ /* 0x0042a40008000100 */
[----:B--2---:R-:W-:Y:S06]  /*1df0*/  BAR.SYNC.DEFER_BLOCKING 0x0 ;  /* 0x0000000000007b1d */ /* 0x004fec0000010000 */
[----:B-1----:R-:W-:Y:S05]  /*1e00*/  BRA.U UP1, `(.L_x_13) ;  /* 0x0000000101387547 */ /* 0x002fea000b800000 */
[----:B------:R-:W-:Y:S02]  /*1e10*/  UIADD3 UR4, UPT, UPT, UR11, 0x30, URZ ;  /* 0x000000300b047890 */ /* 0x000fe4000fffe0ff */
[----:B------:R-:W-:Y:S01]  /*1e20*/  UIADD3 UR8, UPT, UPT, UR10, 0x2610, URZ ;  /* 0x000026100a087890 */ /* 0x000fe2000fffe0ff */
[----:B------:R-:W-:Y:S01]  /*1e30*/  UMOV UR22, UR31 ;  /* 0x0000001f00167c82 */ /* 0x000fe20008000000 */
[----:B------:R-:W-:Y:S01]  /*1e40*/  UMOV UR23, 0x40004040 ;  /* 0x4000404000177882 */ /* 0x000fe20000000000 */
[----:B------:R-:W-:Y:S01]  /*1e50*/  UMOV UR24, 0x0 ;  /* 0x0000000000187882 */ /* 0x000fe20000000000 */
[----:B------:R-:W-:Y:S01]  /*1e60*/  UMOV UR25, 0x8048490 ;  /* 0x0804849000197882 */ /* 0x000fe20000000000 */
[----:B------:R-:W-:Y:S01]  /*1e70*/  UMOV UR9, URZ ;  /* 0x000000ff00097c82 */ /* 0x000fe20008000000 */
[----:B------:R-:W-:Y:S01]  /*1e80*/  UMOV UR34, 0x0 ;  /* 0x0000000000227882 */ /* 0x000fe20000000000 */
[----:B------:R-:W-:Y:S01]  /*1e90*/  UMOV UR35, 0x8048490 ;  /* 0x0804849000237882 */ /* 0x000fe20000000000 */
[----:B------:R1:W-:Y:S01]  /*1ea0*/  UTCHMMA gdesc[UR22], gdesc[UR16], tmem[UR14], tmem[UR24], idesc[UR25], !UPT ;  /* 0x00ff1810160075ea */ /* 0x0003e2000f80000e */
[----:B------:R-:W-:Y:S01]  /*1eb0*/  UMOV UR8, UR8 ;  /* 0x0000000800087c82 */ /* 0x000fe20008000000 */
[----:B------:R1:W-:Y:S01]  /*1ec0*/  UTCHMMA gdesc[UR32], gdesc[UR16], tmem[UR4], tmem[UR34], idesc[UR35], !UPT ;  /* 0x00ff2210200075ea */ /* 0x0003e2000f800004 */
[----:B------:R1:W-:Y:S01]  /*1ed0*/  UTCBAR [UR8], URZ ;  /* 0x000000ff080073e9 */ /* 0x0003e200080000ff */
[----:B------:R-:W-:-:S02]  /*1ee0*/  NOP ;  /* 0x0000000000007918 */ /* 0x000fc40000000000 */
.L_x_13:
[----:B------:R-:W2:Y:S01]  /*1ef0*/  SYNCS.PHASECHK.TRANS64.TRYWAIT P2, [UR10+0x2610], RZ ;  /* 0x002610ffff0075a7 */ /* 0x000ea2000804110a */
[----:B------:R-:W-:Y:S01]  /*1f00*/  SHF.L.U32 R3, R6, 0x1f, RZ ;  /* 0x0000001f06037819 */ /* 0x000fe200000006ff */
[----:B--2---:R-:W-:Y:S06]  /*1f10*/  @!P2 BRA `(.L_x_14) ;  /* 0x000000180070a947 */ /* 0x004fec0003800000 */
.L_x_23:
[----:B------:R-:W-:Y:S01]  /*1f20*/  BAR.SYNC.DEFER_BLOCKING 0x0 ;  /* 0x0000000000007b1d */ /* 0x000fe20000010000 */
[----:B------:R-:W-:-:S04]  /*1f30*/  LEA R20, P3, R28, R32, 0x1 ;  /* 0x000000201c147211 */ /* 0x000fc800078608ff */
[----:B------:R-:W-:Y:S01]  /*1f40*/  LEA.HI.X.SX32 R21, R28, R33, 0x1, P3 ;  /* 0x000000211c157211 */ /* 0x000fe200018f0eff */
[----:B------:R-:W2:Y:S01]  /*1f50*/  LDTM.x16 R4, tmem[UR12+0x20] ;  /* 0x0000200c000479ee */ /* 0x000ea20008240000 */
[----:B------:R-:W2:Y:S01]  /*1f60*/  @!P1 SYNCS.CCTL.IV [UR10+0x2610] ;  /* 0x00261000ff0099b1 */ /* 0x000ea2000800000a */
[----:B------:R-:W-:Y:S01]  /*1f70*/  NOP ;  /* 0x0000000000007918 */ /* 0x000fe20000000000 */
[----:B--2---:R-:W2:Y:S02]  /*1f80*/  SYNCS.PHASECHK.TRANS64.TRYWAIT P2, [UR13], R3 ;  /* 0x00000003ff0075a7 */ /* 0x004ea4000804110d */
[----:B--2---:R-:W-:Y:S05]  /*1f90*/  @!P2 BRA `(.L_x_15) ;  /* 0x00000018005ca947 */ /* 0x004fea0003800000 */
.L_x_24:
[----:B------:R2:W3:Y:S01]  /*1fa0*/  LDG.E.U16 R51, desc[UR26][R20.64] ;  /* 0x0000001a14337981 */ /* 0x0004e2000c1e1500 */
[----:B0-----:R-:W-:Y:S01]  /*1fb0*/  FMUL R3, R4, UR36 ;  /* 0x0000002404037c20 */ /* 0x001fe20008400000 */
[----:B------:R-:W-:Y:S01]  /*1fc0*/  FMUL R22, R5, UR36 ;  /* 0x0000002405167c20 */ /* 0x000fe20008400000 */
[----:B------:R-:W-:Y:S01]  /*1fd0*/  FMUL R23, R6, UR36 ;  /* 0x0000002406177c20 */ /* 0x000fe20008400000 */
[----:B------:R-:W-:Y:S01]  /*1fe0*/  FMUL R24, R7, UR36 ;  /* 0x0000002407187c20 */ /* 0x000fe20008400000 */
[----:B------:R-:W-:Y:S01]  /*1ff0*/  FMUL R25, R8, UR36 ;  /* 0x0000002408197c20 */ /* 0x000fe20008400000 */
[----:B------:R-:W-:Y:S02]  /*2000*/  ULEA UR13, UR30, UR10, 0x3 ;  /* 0x0000000a1e0d7291 */ /* 0x000fe4000f8e18ff */
[----:B------:R-:W-:Y:S01]  /*2010*/  FMNMX3 R23, R3, R22, R23, !PT ;  /* 0x0000001603177276 */ /* 0x000fe20007800017 */
[----:B------:R-:W-:Y:S01]  /*2020*/  FMUL R3, R9, UR36 ;  /* 0x0000002409037c20 */ /* 0x000fe20008400000 */
[----:B------:R-:W-:Y:S01]  /*2030*/  FMUL R22, R10, UR36 ;  /* 0x000000240a167c20 */ /* 0x000fe20008400000 */
[----:B--2---:R-:W-:Y:S01]  /*2040*/  FMUL R20, R12, UR36 ;  /* 0x000000240c147c20 */ /* 0x004fe20008400000 */
[----:B------:R-:W-:Y:S01]  /*2050*/  FMNMX3 R24, R23, R24, R25, !PT ;  /* 0x0000001817187276 */ /* 0x000fe20007800019 */
[----:B------:R-:W-:Y:S01]  /*2060*/  FMUL R23, R11, UR36 ;  /* 0x000000240b177c20 */ /* 0x000fe20008400000 */
[----:B------:R-:W-:Y:S01]  /*2070*/  FMUL R21, R16, UR36 ;  /* 0x0000002410157c20 */ /* 0x000fe20008400000 */
[----:B------:R-:W-:Y:S01]  /*2080*/  UIADD3 UR13, UPT, UPT, UR13, 0x2600, URZ ;  /* 0x000026000d0d7890 */ /* 0x000fe2000fffe0ff */
[----:B------:R-:W-:Y:S01]  /*2090*/  FMNMX3 R24, R24, R3, R22, !PT ;  /* 0x0000000318187276 */ /* 0x000fe20007800016 */
[----:B------:R-:W-:Y:S01]  /*20a0*/  FMUL R3, R13, UR36 ;  /* 0x000000240d037c20 */ /* 0x000fe20008400000 */
[----:B------:R-:W-:Y:S01]  /*20b0*/  FMUL R22, R14, UR36 ;  /* 0x000000240e167c20 */ /* 0x000fe20008400000 */
[----:B-1----:R-:W-:Y:S01]  /*20c0*/  UMOV UR4, UR5 ;  /* 0x0000000500047c82 */ /* 0x002fe20008000000 */
[----:B------:R-:W-:Y:S01]  /*20d0*/  FMNMX3 R23, R24, R23, R20, !PT ;  /* 0x0000001718177276 */ /* 0x000fe20007800014 */
[----:B------:R-:W-:-:S03]  /*20e0*/  FMUL R20, R15, UR36 ;  /* 0x000000240f147c20 */ /* 0x000fc60008400000 */
[----:B------:R-:W-:Y:S01]  /*20f0*/  FMNMX3 R23, R23, R3, R22, !PT ;  /* 0x0000000317177276 */ /* 0x000fe20007800016 */
[----:B------:R-:W-:Y:S01]  /*2100*/  FMUL R3, R17, UR36 ;  /* 0x0000002411037c20 */ /* 0x000fe20008400000 */
[----:B------:R-:W-:Y:S02]  /*2110*/  FMUL R22, R18, UR36 ;  /* 0x0000002412167c20 */ /* 0x000fe40008400000 */
[----:B------:R-:W-:Y:S01]  /*2120*/  FMNMX3 R20, R23, R20, R21, !PT ;  /* 0x0000001417147276 */ /* 0x000fe20007800015 */
[----:B------:R-:W-:-:S03]  /*2130*/  FMUL R21, R19, UR36 ;  /* 0x0000002413157c20 */ /* 0x000fc60008400000 */
[----:B------:R-:W-:-:S04]  /*2140*/  FMNMX3 R3, R20, R3, R22, !PT ;  /* 0x0000000314037276 */ /* 0x000fc80007800016 */
[----:B------:R-:W-:-:S05]  /*2150*/  FMNMX3 R3, R3, R21, R48, !PT ;  /* 0x0000001503037276 */ /* 0x000fca0007800030 */
[--C-:B------:R-:W-:Y:S01]  /*2160*/  FFMA R6, R6, UR36, -R3.reuse ;  /* 0x0000002406067c23 */ /* 0x100fe20008000803 */
[--C-:B------:R-:W-:Y:S01]  /*2170*/  FFMA R4, R4, UR36, -R3.reuse ;  /* 0x0000002404047c23 */ /* 0x100fe20008000803 */
[--C-:B------:R-:W-:Y:S01]  /*2180*/  FFMA R5, R5, UR36, -R3.reuse ;  /* 0x0000002405057c23 */ /* 0x100fe20008000803 */
[--C-:B------:R-:W-:Y:S01]  /*2190*/  FFMA R8, R8, UR36, -R3.reuse ;  /* 0x0000002408087c23 */ /* 0x100fe20008000803 */
[----:B------:R-:W-:Y:S01]  /*21a0*/  FMUL R20, R6, 1.4426950216293334961 ;  /* 0x3fb8aa3b06147820 */ /* 0x000fe20000400000 */
[--C-:B------:R-:W-:Y:S01]  /*21b0*/  FFMA R6, R7, UR36, -R3.reuse ;  /* 0x0000002407067c23 */ /* 0x100fe20008000803 */
        /* <DEDUP_REMOVED lines=10> */
[----:B------:R-:W-:Y:S01]  /*2260*/  FFMA R19, R19, UR36, -R3 ;  /* 0x0000002413137c23 */ /* 0x000fe20008000803 */
[----:B------:R-:W-:Y:S01]  /*2270*/  FMUL R4, R4, 1.4426950216293334961 ;  /* 0x3fb8aa3b04047820 */ /* 0x000fe20000400000 */
        /* <DEDUP_REMOVED lines=14> */
[----:B------:R-:W-:Y:S01]  /*2360*/  MUFU.EX2 R4, R4 ;  /* 0x0000000400047308 */ /* 0x000fe20000000800 */
[----:B------:R-:W-:-:S04]  /*2370*/  FADD R47, -R3, R48 ;  /* 0x00000030032f7221 */ /* 0x000fc80000000100 */
[----:B------:R-:W-:-:S03]  /*2380*/  FMUL R47, R47, 1.4426950216293334961 ;  /* 0x3fb8aa3b2f2f7820 */ /* 0x000fc60000400000 */
[----:B------:R-:W0:Y:S08]  /*2390*/  MUFU.EX2 R5, R5 ;  /* 0x0000000500057308 */ /* 0x000e300000000800 */
[----:B------:R0:W1:Y:S08]  /*23a0*/  MUFU.EX2 R7, R20 ;  /* 0x0000001400077308 */ /* 0x0000700000000800 */
[----:B------:R-:W2:Y:S01]  /*23b0*/  MUFU.EX2 R42, R6 ;  /* 0x00000006002a7308 */ /* 0x000ea20000000800 */
[----:B0-----:R-:W-:Y:S01]  /*23c0*/  F2FP.BF16.F32.PACK_AB R20, R5, R4 ;  /* 0x000000040514723e */ /* 0x001fe200000010ff */
[----:B------:R-:W-:-:S06]  /*23d0*/  FADD R4, R4, R5 ;  /* 0x0000000504047221 */ /* 0x000fcc0000000000 */
[----:B------:R-:W-:Y:S01]  /*23e0*/  MUFU.EX2 R43, R8 ;  /* 0x00000008002b7308 */ /* 0x000fe20000000800 */
[----:B-1----:R-:W-:-:S07]  /*23f0*/  FADD R53, R7, R4 ;  /* 0x0000000407357221 */ /* 0x002fce0000000000 */
[----:B------:R-:W0:Y:S01]  /*2400*/  MUFU.EX2 R44, R9 ;  /* 0x00000009002c7308 */ /* 0x000e220000000800 */
[C---:B--2---:R-:W-:Y:S01]  /*2410*/  F2FP.BF16.F32.PACK_AB R21, R42.reuse, R7 ;  /* 0x000000072a15723e */ /* 0x044fe200000010ff */
[----:B------:R-:W-:-:S06]  /*2420*/  FADD R42, R42, R53 ;  /* 0x000000352a2a7221 */ /* 0x000fcc0000000000 */
[----:B------:R-:W-:Y:S08]  /*2430*/  MUFU.EX2 R46, R10 ;  /* 0x0000000a002e7308 */ /* 0x000ff00000000800 */
[----:B------:R-:W1:Y:S01]  /*2440*/  MUFU.EX2 R49, R11 ;  /* 0x0000000b00317308 */ /* 0x000e620000000800 */
[----:B0-----:R-:W-:Y:S01]  /*2450*/  F2FP.BF16.F32.PACK_AB R22, R44, R43 ;  /* 0x0000002b2c16723e */ /* 0x001fe200000010ff */
[----:B------:R-:W-:-:S04]  /*2460*/  FADD R43, R43, R42 ;  /* 0x0000002a2b2b7221 */ /* 0x000fc80000000000 */
[----:B------:R-:W-:Y:S02]  /*2470*/  FADD R43, R44, R43 ;  /* 0x0000002b2c2b7221 */ /* 0x000fe40000000000 */
[----:B------:R-:W-:Y:S08]  /*2480*/  MUFU.EX2 R45, R12 ;  /* 0x0000000c002d7308 */ /* 0x000ff00000000800 */
[----:B------:R-:W0:Y:S01]  /*2490*/  MUFU.EX2 R31, R13 ;  /* 0x0000000d001f7308 */ /* 0x000e220000000800 */
[----:B-1----:R-:W-:Y:S01]  /*24a0*/  F2FP.BF16.F32.PACK_AB R23, R49, R46 ;  /* 0x0000002e3117723e */ /* 0x002fe200000010ff */
[----:B------:R-:W-:-:S06]  /*24b0*/  FADD R46, R46, R43 ;  /* 0x0000002b2e2e7221 */ /* 0x000fcc0000000000 */
[----:B------:R-:W-:Y:S08]  /*24c0*/  MUFU.EX2 R36, R14 ;  /* 0x0000000e00247308 */ /* 0x000ff00000000800 */
[----:B------:R-:W1:Y:S01]  /*24d0*/  MUFU.EX2 R37, R15 ;  /* 0x0000000f00257308 */ /* 0x000e620000000800 */
[----:B0-----:R-:W-:-:S07]  /*24e0*/  F2FP.BF16.F32.PACK_AB R24, R31, R45 ;  /* 0x0000002d1f18723e */ /* 0x001fce00000010ff */
[----:B------:R-:W-:Y:S08]  /*24f0*/  MUFU.EX2 R38, R16 ;  /* 0x0000001000267308 */ /* 0x000ff00000000800 */
[----:B------:R-:W0:Y:S01]  /*2500*/  MUFU.EX2 R39, R17 ;  /* 0x0000001100277308 */ /* 0x000e220000000800 */
[----:B-1----:R-:W-:-:S07]  /*2510*/  F2FP.BF16.F32.PACK_AB R25, R37, R36 ;  /* 0x000000242519723e */ /* 0x002fce00000010ff */
[----:B------:R-:W-:Y:S08]  /*2520*/  MUFU.EX2 R41, R18 ;  /* 0x0000001200297308 */ /* 0x000ff00000000800 */
[----:B------:R-:W1:Y:S01]  /*2530*/  MUFU.EX2 R40, R19 ;  /* 0x0000001300287308 */ /* 0x000e620000000800 */
[----:B0-----:R-:W-:-:S07]  /*2540*/  F2FP.BF16.F32.PACK_AB R26, R39, R38 ;  /* 0x00000026271a723e */ /* 0x001fce00000010ff */
[----:B------:R-:W0:Y:S01]  /*2550*/  MUFU.EX2 R47, R47 ;  /* 0x0000002f002f7308 */ /* 0x000e220000000800 */
[----:B-1----:R-:W-:-:S04]  /*2560*/  F2FP.BF16.F32.PACK_AB R27, R40, R41 ;  /* 0x00000029281b723e */ /* 0x002fc800000010ff */
[----:B------:R1:W-:Y:S02]  /*2570*/  STTM.x8 tmem[UR19], R20 ;  /* 0x00000014000079ed */ /* 0x0003e400081c0013 */
[----:B-1----:R-:W-:-:S04]  /*2580*/  FADD R20, R49, R46 ;  /* 0x0000002e31147221 */ /* 0x002fc80000000000 */
[----:B------:R-:W-:-:S04]  /*2590*/  FADD R20, R45, R20 ;  /* 0x000000142d147221 */ /* 0x000fc80000000000 */
[----:B------:R-:W-:-:S04]  /*25a0*/  FADD R31, R31, R20 ;  /* 0x000000141f1f7221 */ /* 0x000fc80000000000 */
[----:B------:R-:W-:-:S04]  /*25b0*/  FADD R36, R36, R31 ;  /* 0x0000001f24247221 */ /* 0x000fc80000000000 */
[----:B------:R-:W-:-:S04]  /*25c0*/  FADD R37, R37, R36 ;  /* 0x0000002425257221 */ /* 0x000fc80000000000 */
[----:B------:R-:W-:-:S04]  /*25d0*/  FADD R38, R38, R37 ;  /* 0x0000002526267221 */ /* 0x000fc80000000000 */
[----:B------:R-:W-:-:S04]  /*25e0*/  FADD R38, R39, R38 ;  /* 0x0000002627267221 */ /* 0x000fc80000000000 */
[----:B------:R-:W-:-:S04]  /*25f0*/  FADD R41, R41, R38 ;  /* 0x0000002629297221 */ /* 0x000fc80000000000 */
[----:B------:R-:W-:Y:S01]  /*2600*/  FADD R40, R40, R41 ;  /* 0x0000002928287221 */ /* 0x000fe20000000000 */
[----:B---3--:R1:W-:Y:S01]  /*2610*/  STS.U16 [R2+UR10+0x2400], R51 ;  /* 0x0024003302007988 */ /* 0x0083e2000800040a */
[----:B------:R-:W2:Y:S02]  /*2620*/  FENCE.VIEW.ASYNC.T ;  /* 0x00000000000073c6 */ /* 0x000ea40000000200 */
[----:B--2---:R-:W-:Y:S06]  /*2630*/  BAR.SYNC.DEFER_BLOCKING 0x0 ;  /* 0x0000000000007b1d */ /* 0x004fec0000010000 */
[----:B------:R-:W0:Y:S01]  /*2640*/  LDTM.x16 R4, tmem[UR12] ;  /* 0x0000000c000479ee */ /* 0x000e220008240000 */
[----:B------:R-:W-:Y:S01]  /*2650*/  NOP ;  /* 0x0000000000007918 */ /* 0x000fe20000000000 */
[C---:B0-----:R-:W-:Y:S01]  /*2660*/  FMUL R4, R47.reuse, R4 ;  /* 0x000000042f047220 */ /* 0x041fe20000400000 */
        /* <DEDUP_REMOVED lines=15> */
[----:B------:R1:W-:Y:S01]  /*2760*/  STTM.x16 tmem[UR12], R4 ;  /* 0x00000004000079ed */ /* 0x0003e2000824000c */
[----:B------:R-:W0:Y:S02]  /*2770*/  FENCE.VIEW.ASYNC.T ;  /* 0x00000000000073c6 */ /* 0x000e240000000200 */
[----:B0-----:R-:W-:Y:S06]  /*2780*/  BAR.SYNC.DEFER_BLOCKING 0x0 ;  /* 0x0000000000007b1d */ /* 0x001fec0000010000 */
[----:B------:R0:W-:Y:S06]  /*2790*/  MEMBAR.ALL.CTA ;  /* 0x0000000000007992 */ /* 0x0001ec0000008000 */
[----:B0-----:R-:W0:Y:S02]  /*27a0*/  FENCE.VIEW.ASYNC.S ;  /* 0x00000000000073c6 */ /* 0x001e240000000000 */
[----:B0-----:R-:W-:Y:S06]  /*27b0*/  BAR.SYNC.DEFER_BLOCKING 0x0 ;  /* 0x0000000000007b1d */ /* 0x001fec0000010000 */
[----:B------:R-:W-:Y:S05]  /*27c0*/  BRA.U UP1, `(.L_x_16) ;  /* 0x0000000101347547 */ /* 0x000fea000b800000 */
[----:B------:R-:W-:Y:S02]  /*27d0*/  UIADD3 UR24, UPT, UPT, UR11, 0x10, URZ ;  /* 0x000000100b187890 */ /* 0x000fe4000fffe0ff */
[----:B------:R-:W-:Y:S01]  /*27e0*/  UIADD3 UR25, UPT, UPT, UR11, 0x48, URZ ;  /* 0x000000480b197890 */ /* 0x000fe2000fffe0ff */
[----:B------:R-:W-:Y:S01]  /*27f0*/  UMOV UR22, 0x0 ;  /* 0x0000000000167882 */ /* 0x000fe20000000000 */
[----:B------:R-:W-:Y:S01]  /*2800*/  UMOV UR23, 0x8040490 ;  /* 0x0804049000177882 */ /* 0x000fe20000000000 */
[----:B------:R-:W-:Y:S01]  /*2810*/  UMOV UR8, UR13 ;  /* 0x0000000d00087c82 */ /* 0x000fe20008000000 */
[----:B------:R-:W-:Y:S01]  /*2820*/  UMOV UR9, URZ ;  /* 0x000000ff00097c82 */ /* 0x000fe20008000000 */
[----:B------:R-:W-:Y:S01]  /*2830*/  UMOV UR34, 0x0 ;  /* 0x0000000000227882 */ /* 0x000fe20000000000 */
[----:B------:R-:W-:Y:S01]  /*2840*/  UMOV UR35, 0x8040490 ;  /* 0x0804049000237882 */ /* 0x000fe20000000000 */
[----:B------:R0:W-:Y:S01]  /*2850*/  UTCHMMA tmem[UR18], gdesc[UR20], tmem[UR11], tmem[UR22], idesc[UR23], UPT ;  /* 0x00ff1614120079ea */ /* 0x0001e2000b80000b */
[----:B------:R-:W-:Y:S01]  /*2860*/  UMOV UR5, UR8 ;  /* 0x0000000800057c82 */ /* 0x000fe20008000000 */
[----:B------:R0:W-:Y:S01]  /*2870*/  UTCHMMA tmem[UR25], gdesc[UR20], tmem[UR24], tmem[UR34], idesc[UR35], UPT ;  /* 0x00ff2214190079ea */ /* 0x0001e2000b800018 */
[----:B------:R0:W-:Y:S01]  /*2880*/  UTCBAR [UR5], URZ ;  /* 0x000000ff050073e9 */ /* 0x0001e200080000ff */
[----:B------:R-:W-:-:S02]  /*2890*/  NOP ;  /* 0x0000000000007918 */ /* 0x000fc40000000000 */
.L_x_16:
[----:B------:R-:W-:Y:S01]  /*28a0*/  UIADD3 UR30, UPT, UPT, UR30, 0x1, URZ ;  /* 0x000000011e1e7890 */ /* 0x000fe2000fffe0ff */
[----:B------:R-:W-:Y:S01]  /*28b0*/  FFMA R30, R47, R30, R40 ;  /* 0x0000001e2f1e7223 */ /* 0x000fe20000000028 */
[----:B------:R-:W-:Y:S01]  /*28c0*/  UIADD3 UR6, UPT, UPT, UR6, 0x10, URZ ;  /* 0x0000001006067890 */ /* 0x000fe2000fffe0ff */
[----:B------:R-:W-:Y:S01]  /*28d0*/  IADD3 R28, PT, PT, R28, UR15, RZ ;  /* 0x0000000f1c1c7c10 */ /* 0x000fe2000fffe0ff */
[----:B------:R-:W-:Y:S01]  /*28e0*/  UISETP.GT.AND UP2, UPT, UR30, 0x1, UPT ;  /* 0x000000011e00788c */ /* 0x000fe2000bf44270 */
[----:B------:R-:W-:Y:S02]  /*28f0*/  IADD3 R29, PT, PT, R29, UR29, RZ ;  /* 0x0000001d1d1d7c10 */ /* 0x000fe4000fffe0ff */
[----:B-1----:R-:W-:Y:S01]  /*2900*/  MOV R6, UR4 ;  /* 0x0000000400067c02 */ /* 0x002fe20008000f00 */
[----:B0-----:R-:W-:Y:S01]  /*2910*/  USEL UR5, URZ, 0x1, !UP2 ;  /* 0x00000001ff057887 */ /* 0x001fe2000d000000 */
[----:B------:R-:W-:Y:S01]  /*2920*/  MOV R48, R3 ;  /* 0x0000000300307202 */ /* 0x000fe20000000f00 */
[----:B------:R-:W-:-:S02]  /*2930*/  USEL UR30, UR30, URZ, !UP2 ;  /* 0x000000ff1e1e7287 */ /* 0x000fc4000d000000 */
[----:B------:R-:W-:Y:S02]  /*2940*/  UISETP.GE.AND UP2, UPT, UR6, UR28, UPT ;  /* 0x0000001c0600728c */ /* 0x000fe4000bf46270 */
[----:B------:R-:W-:-:S07]  /*2950*/  ULOP3.LUT UR5, UR4, UR5, URZ, 0x3c, !UPT ;  /* 0x0000000504057292 */ /* 0x000fce000f8e3cff */
[----:B------:R-:W-:Y:S05]  /*2960*/  BRA.U !UP2, `(.L_x_17) ;  /* 0xfffffff10aec7547 */ /* 0x000fea000b83ffff */
.L_x_12:
[C---:B-1----:R-:W-:Y:S01]  /*2970*/  FMUL R5, R30.reuse, 8388608 ;  /* 0x4b0000001e057820 */ /* 0x042fe20000400000 */
[----:B------:R-:W-:Y:S01]  /*2980*/  FSETP.GEU.AND P3, PT, R30, 1.175494350822287508e-38, PT ;  /* 0x008000001e00780b */ /* 0x000fe20003f6e000 */
[----:B------:R-:W-:Y:S01]  /*2990*/  HFMA2 R7, -RZ, RZ, 1.443359375, -0.2030029296875 ;  /* 0x3dc6b27fff077431 */ /* 0x000fe200000001ff */
[----:B------:R-:W0:Y:S01]  /*29a0*/  LDCU UR5, c[0x0][0x3f0] ;  /* 0x00007e00ff0577ac */ /* 0x000e220008000800 */
[----:B------:R-:W1:Y:S01]  /*29b0*/  LDC.64 R20, c[0x0][0x398] ;  /* 0x0000e600ff147b82 */ /* 0x000e620000000a00 */
[----:B------:R-:W-:Y:S02]  /*29c0*/  FSEL R2, R5, R30, !P3 ;  /* 0x0000001e05027208 */ /* 0x000fe40005800000 */
[----:B------:R-:W-:Y:S01]  /*29d0*/  FSEL R22, RZ, -23, P3 ;  /* 0xc1b80000ff167808 */ /* 0x000fe20001800000 */
[----:B------:R-:W2:Y:S01]  /*29e0*/  LDCU.64 UR8, c[0x0][0x3e0] ;  /* 0x00007c00ff0877ac */ /* 0x000ea20008000a00 */
[C---:B------:R-:W-:Y:S02]  /*29f0*/  IADD3 R4, PT, PT, R2.reuse, -0x3f3504f3, RZ ;  /* 0xc0cafb0d02047810 */ /* 0x040fe40007ffe0ff */
[----:B------:R-:W-:-:S02]  /*2a00*/  ISETP.GE.U32.AND P2, PT, R2, 0x7f800000, PT ;  /* 0x7f8000000200780c */ /* 0x000fc40003f46070 */
[----:B------:R-:W-:-:S04]  /*2a10*/  LOP3.LUT R5, R4, 0xff800000, RZ, 0xc0, !PT ;  /* 0xff80000004057812 */ /* 0x000fc800078ec0ff */
[----:B------:R-:W-:Y:S01]  /*2a20*/  IADD3 R4, PT, PT, R2, -R5, RZ ;  /* 0x8000000502047210 */ /* 0x000fe20007ffe0ff */
[----:B0-----:R-:W-:-:S04]  /*2a30*/  UISETP.GE.AND UP0, UPT, UR5, 0x1, UPT ;  /* 0x000000010500788c */ /* 0x001fc8000bf06270 */
[----:B------:R-:W-:-:S04]  /*2a40*/  FADD R24, R4, -1 ;  /* 0xbf80000004187421 */ /* 0x000fc80000000000 */
[----:B------:R-:W-:-:S04]  /*2a50*/  FFMA.FTZ R7, R24, R7, -0.16845393180847167969 ;  /* 0xbe2c7f3018077423 */ /* 0x000fc80000010007 */
[----:B------:R-:W-:-:S04]  /*2a60*/  FFMA.FTZ R7, R24, R7, 0.1716887056827545166 ;  /* 0x3e2fcf2a18077423 */ /* 0x000fc80000010007 */
[----:B------:R-:W-:-:S04]  /*2a70*/  FFMA.FTZ R7, R24, R7, -0.17900948226451873779 ;  /* 0xbe374e4318077423 */ /* 0x000fc80000010007 */
[----:B------:R-:W-:-:S04]  /*2a80*/  FFMA.FTZ R7, R24, R7, 0.20512372255325317383 ;  /* 0x3e520bf418077423 */ /* 0x000fc80000010007 */
[----:B------:R-:W-:-:S04]  /*2a90*/  FFMA.FTZ R7, R24, R7, -0.24046532809734344482 ;  /* 0xbe763c8b18077423 */ /* 0x000fc80000010007 */
[----:B------:R-:W-:-:S04]  /*2aa0*/  FFMA.FTZ R7, R24, R7, 0.28857114911079406738 ;  /* 0x3e93bf9918077423 */ /* 0x000fc80000010007 */
[----:B------:R-:W-:-:S04]  /*2ab0*/  FFMA.FTZ R7, R24, R7, -0.36067417263984680176 ;  /* 0xbeb8aa4918077423 */ /* 0x000fc80000010007 */
[----:B------:R-:W-:Y:S01]  /*2ac0*/  FFMA.FTZ R7, R24, R7, 0.48089820146560668945 ;  /* 0x3ef6384a18077423 */ /* 0x000fe20000010007 */
[----:B-12---:R-:W-:Y:S06]  /*2ad0*/  BRA.U !UP0, `(.L_x_18) ;  /* 0x0000000108107547 */ /* 0x006fec000b800000 */
[----:B------:R-:W-:-:S06]  /*2ae0*/  USHF.L.U32 UR4, UR4, 0x1f, URZ ;  /* 0x0000001f04047899 */ /* 0x000fcc00080006ff */
[----:B------:R-:W-:-:S04]  /*2af0*/  MOV R4, UR4 ;  /* 0x0000000400047c02 */ /* 0x000fc80008000f00 */
[----:B------:R-:W0:Y:S02]  /*2b00*/  SYNCS.PHASECHK.TRANS64.TRYWAIT P3, [UR13], R4 ;  /* 0x00000004ff0075a7 */ /* 0x000e24000806110d */
[----:B0-----:R-:W-:Y:S05]  /*2b10*/  @!P3 BRA `(.L_x_19) ;  /* 0x0000000c0088b947 */ /* 0x001fea0003800000 */
.L_x_18:
[----:B------:R-:W-:Y:S01]  /*2b20*/  BAR.SYNC.DEFER_BLOCKING 0x0 ;  /* 0x0000000000007b1d */ /* 0x000fe20000010000 */
[----:B------:R-:W-:Y:S01]  /*2b30*/  FFMA.FTZ R25, R24, R7, -0.72134751081466674805 ;  /* 0xbf38aa3b18197423 */ /* 0x000fe20000010007 */
[C---:B------:R-:W-:Y:S01]  /*2b40*/  FSETP.GT.AND P3, PT, |R30|.reuse, 8.50705917302346158658e+37, PT ;  /* 0x7e8000001e00780b */ /* 0x040fe20003f64200 */
[----:B------:R-:W-:Y:S01]  /*2b50*/  UIMAD UR4, UR7, UR8, URZ ;  /* 0x00000008070472a4 */ /* 0x000fe2000f8e02ff */
[----:B------:R-:W-:Y:S01]  /*2b60*/  FSETP.GEU.AND P5, PT, |R30|, 1.175494350822287508e-38, PT ;  /* 0x008000001e00780b */ /* 0x000fe20003fae200 */
[C---:B------:R-:W-:Y:S01]  /*2b70*/  FMUL R25, R24.reuse, R25 ;  /* 0x0000001918197220 */ /* 0x040fe20000400000 */
[----:B------:R-:W-:Y:S01]  /*2b80*/  I2FP.F32.S32 R23, R5 ;  /* 0x0000000500177245 */ /* 0x000fe20000201400 */
[----:B------:R-:W-:Y:S01]  /*2b90*/  USHF.L.U32 UR5, UR4, 0x1, URZ ;  /* 0x0000000104057899 */ /* 0x000fe200080006ff */
[----:B------:R-:W-:Y:S01]  /*2ba0*/  @P2 MOV R27, 0x7f800000 ;  /* 0x7f800000001b2802 */ /* 0x000fe20000000f00 */
[----:B------:R-:W-:Y:S01]  /*2bb0*/  FMUL R25, R24, R25 ;  /* 0x0000001918197220 */ /* 0x000fe20000400000 */
[----:B------:R-:W-:Y:S01]  /*2bc0*/  FSETP.NEU.AND P4, PT, R2, RZ, PT ;  /* 0x000000ff0200720b */ /* 0x000fe20003f8d000 */
[----:B------:R-:W-:-:S02]  /*2bd0*/  FFMA.FTZ R22, R23, 1.1920928955078125e-07, R22 ;  /* 0x3400000017167823 */ /* 0x000fc40000010016 */
[----:B------:R-:W-:Y:S01]  /*2be0*/  FFMA.FTZ R25, R24, 1.4426950216293334961, R25 ;  /* 0x3fb8aa3b18197823 */ /* 0x000fe20000010019 */
[----:B------:R-:W-:Y:S02]  /*2bf0*/  IMAD R24, R0, UR9, RZ ;  /* 0x0000000900187c24 */ /* 0x000fe4000f8e02ff */
[----:B------:R-:W-:Y:S01]  /*2c00*/  @P3 FMUL R30, R30, 0.25 ;  /* 0x3e8000001e1e3820 */ /* 0x000fe20000400000 */
[----:B------:R-:W-:Y:S01]  /*2c10*/  FADD R22, R22, R25 ;  /* 0x0000001916167221 */ /* 0x000fe20000000000 */
[----:B------:R-:W-:Y:S01]  /*2c20*/  @P2 FFMA.FTZ R22, R2, R27, +INF ;  /* 0x7f80000002162423 */ /* 0x000fe2000001001b */
[----:B------:R-:W-:Y:S01]  /*2c30*/  SHF.L.U32 R23, R24, 0x1, RZ ;  /* 0x0000000118177819 */ /* 0x000fe200000006ff */
[----:B------:R-:W-:Y:S01]  /*2c40*/  @!P5 FMUL R30, R30, 16777216 ;  /* 0x4b8000001e1ed820 */ /* 0x000fe20000400000 */
[----:B------:R-:W-:Y:S02]  /*2c50*/  IMAD.HI R24, R24, 0x2, RZ ;  /* 0x0000000218187827 */ /* 0x000fe400078e02ff */
[----:B------:R-:W-:Y:S01]  /*2c60*/  IADD3 R20, P2, P6, R23, UR5, R20 ;  /* 0x0000000517147c10 */ /* 0x000fe2000fe5e014 */
[----:B------:R-:W0:Y:S02]  /*2c70*/  @!P1 SYNCS.CCTL.IV [UR10+0x2600] ;  /* 0x00260000ff0099b1 */ /* 0x000e24000800000a */
[----:B0-----:R-:W-:Y:S01]  /*2c80*/  BAR.SYNC.DEFER_BLOCKING 0x0 ;  /* 0x0000000000007b1d */ /* 0x001fe20000010000 */
[----:B------:R-:W-:Y:S01]  /*2c90*/  UIMAD.WIDE UR4, UR4, 0x2, URZ ;  /* 0x00000002040478a5 */ /* 0x000fe2000f8e02ff */
[----:B------:R-:W-:-:S04]  /*2ca0*/  FSEL R22, R22, -INF , P4 ;  /* 0xff80000016167808 */ /* 0x000fc80002000000 */
[----:B------:R-:W0:Y:S02]  /*2cb0*/  MUFU.RCP R30, R30 ;  /* 0x0000001e001e7308 */ /* 0x000e240000001000 */
[----:B------:R-:W1:Y:S01]  /*2cc0*/  LDC R23, c[0x0][0x3e8] ;  /* 0x0000fa00ff177b82 */ /* 0x000e620000000800 */
[----:B------:R-:W2:Y:S01]  /*2cd0*/  LDTM.x16 R4, tmem[UR12] ;  /* 0x0000000c000479ee */ /* 0x000ea20008240000 */
[----:B------:R-:W-:Y:S01]  /*2ce0*/  IADD3.X R21, PT, PT, R24, UR5, R21, P2, P6 ;  /* 0x0000000518157c10 */ /* 0x000fe200097ec415 */
[----:B------:R-:W-:Y:S01]  /*2cf0*/  FFMA R3, R22, 0.69314718246459960938, R3 ;  /* 0x3f31721816037823 */ /* 0x000fe20000000003 */
[----:B------:R-:W3:Y:S01]  /*2d00*/  LDCU UR4, c[0x0][0x3ec] ;  /* 0x00007d80ff0477ac */ /* 0x000ee20008000800 */
[----:B------:R-:W4:Y:S01]  /*2d10*/  @!P1 SYNCS.CCTL.IV [UR10+0x2608] ;  /* 0x00260800ff0099b1 */ /* 0x000f22000800000a */
[----:B------:R-:W-:Y:S01]  /*2d20*/  NOP ;  /* 0x0000000000007918 */ /* 0x000fe20000000000 */
[----:B---3--:R-:W-:Y:S01]  /*2d30*/  UIMAD UR4, UR7, UR4, URZ ;  /* 0x00000004070472a4 */ /* 0x008fe2000f8e02ff */
[----:B-1----:R-:W-:-:S02]  /*2d40*/  IMAD R51, R23, 0x14, RZ ;  /* 0x0000001417337824 */ /* 0x002fc400078e02ff */
[----:B--2---:R-:W-:Y:S01]  /*2d50*/  @P3 FMUL R8, R8, 0.25 ;  /* 0x3e80000008083820 */ /* 0x004fe20000400000 */
[----:B------:R-:W-:Y:S01]  /*2d60*/  @P3 FMUL R9, R9, 0.25 ;  /* 0x3e80000009093820 */ /* 0x000fe20000400000 */
[----:B------:R-:W-:Y:S01]  /*2d70*/  @P3 FMUL R4, R4, 0.25 ;  /* 0x3e80000004043820 */ /* 0x000fe20000400000 */
[----:B------:R-:W-:Y:S01]  /*2d80*/  @P3 FMUL R5, R5, 0.25 ;  /* 0x3e80000005053820 */ /* 0x000fe20000400000 */
[----:B------:R-:W-:Y:S01]  /*2d90*/  @P3 FMUL R14, R14, 0.25 ;  /* 0x3e8000000e0e3820 */ /* 0x000fe20000400000 */
[----:B------:R-:W-:Y:S01]  /*2da0*/  @P3 FMUL R15, R15, 0.25 ;  /* 0x3e8000000f0f3820 */ /* 0x000fe20000400000 */
[----:B------:R-:W-:Y:S01]  /*2db0*/  @!P5 FMUL R8, R8, 16777216 ;  /* 0x4b8000000808d820 */ /* 0x000fe20000400000 */
[----:B------:R-:W-:Y:S01]  /*2dc0*/  @!P5 FMUL R9, R9, 16777216 ;  /* 0x4b8000000909d820 */ /* 0x000fe20000400000 */
[----:B------:R-:W-:Y:S01]  /*2dd0*/  @P3 FMUL R6, R6, 0.25 ;  /* 0x3e80000006063820 */ /* 0x000fe20000400000 */
[----:B------:R-:W-:Y:S01]  /*2de0*/  @P3 FMUL R7, R7, 0.25 ;  /* 0x3e80000007073820 */ /* 0x000fe20000400000 */
[----:B------:R-:W-:Y:S01]  /*2df0*/  @!P5 FMUL R4, R4, 16777216 ;  /* 0x4b8000000404d820 */ /* 0x000fe20000400000 */
[----:B------:R-:W-:Y:S01]  /*2e00*/  @!P5 FMUL R5, R5, 16777216 ;  /* 0x4b8000000505d820 */ /* 0x000fe20000400000 */
        /* <DEDUP_REMOVED lines=8> */
[C---:B0-----:R-:W-:Y:S01]  /*2e90*/  FMUL R38, R30.reuse, R8 ;  /* 0x000000081e267220 */ /* 0x041fe20000400000 */
[----:B------:R-:W-:Y:S01]  /*2ea0*/  FMUL R9, R30, R9 ;  /* 0x000000091e097220 */ /* 0x000fe20000400000 */
[----:B------:R-:W-:Y:S01]  /*2eb0*/  @!P5 FMUL R6, R6, 16777216 ;  /* 0x4b8000000606d820 */ /* 0x000fe20000400000 */
[----:B------:R-:W-:Y:S01]  /*2ec0*/  @!P5 FMUL R7, R7, 16777216 ;  /* 0x4b8000000707d820 */ /* 0x000fe20000400000 */
[C---:B------:R-:W-:Y:S01]  /*2ed0*/  FMUL R40, R30.reuse, R4 ;  /* 0x000000041e287220 */ /* 0x040fe20000400000 */
[----:B------:R-:W-:Y:S01]  /*2ee0*/  FMUL R5, R30, R5 ;  /* 0x000000051e057220 */ /* 0x000fe20000400000 */
[----:B------:R-:W-:Y:S01]  /*2ef0*/  @!P5 FMUL R10, R10, 16777216 ;  /* 0x4b8000000a0ad820 */ /* 0x000fe20000400000 */
[----:B------:R-:W-:Y:S01]  /*2f00*/  @!P5 FMUL R11, R11, 16777216 ;  /* 0x4b8000000b0bd820 */ /* 0x000fe20000400000 */
[----:B------:R-:W-:Y:S01]  /*2f10*/  @!P5 FMUL R12, R12, 16777216 ;  /* 0x4b8000000c0cd820 */ /* 0x000fe20000400000 */
[----:B------:R-:W-:Y:S01]  /*2f20*/  @!P5 FMUL R13, R13, 16777216 ;  /* 0x4b8000000d0dd820 */ /* 0x000fe20000400000 */
[C---:B------:R-:W-:Y:S01]  /*2f30*/  FMUL R14, R30.reuse, R14 ;  /* 0x0000000e1e0e7220 */ /* 0x040fe20000400000 */
[----:B------:R-:W-:Y:S01]  /*2f40*/  FMUL R15, R30, R15 ;  /* 0x0000000f1e0f7220 */ /* 0x000fe20000400000 */
[----:B------:R-:W-:Y:S01]  /*2f50*/  @!P5 FMUL R16, R16, 16777216 ;  /* 0x4b8000001010d820 */ /* 0x000fe20000400000 */
[----:B------:R-:W-:Y:S01]  /*2f60*/  @!P5 FMUL R17, R17, 16777216 ;  /* 0x4b8000001111d820 */ /* 0x000fe20000400000 */
[----:B------:R-:W-:Y:S01]  /*2f70*/  F2FP.BF16.F32.PACK_AB R38, R9, R38 ;  /* 0x000000260926723e */ /* 0x000fe200000010ff */
[C---:B------:R-:W-:Y:S01]  /*2f80*/  FMUL R39, R30.reuse, R6 ;  /* 0x000000061e277220 */ /* 0x040fe20000400000 */
[----:B------:R-:W-:Y:S01]  /*2f90*/  FMUL R2, R30, R7 ;  /* 0x000000071e027220 */ /* 0x000fe20000400000 */
[----:B------:R-:W-:-:S02]  /*2fa0*/  IMAD R9, R23, 0xc, RZ ;  /* 0x0000000c17097824 */ /* 0x000fc400078e02ff */
[C---:B------:R-:W-:Y:S01]  /*2fb0*/  FMUL R7, R30.reuse, R10 ;  /* 0x0000000a1e077220 */ /* 0x040fe20000400000 */
[C---:B------:R-:W-:Y:S01]  /*2fc0*/  FMUL R4, R30.reuse, R11 ;  /* 0x0000000b1e047220 */ /* 0x040fe20000400000 */
[C---:B------:R-:W-:Y:S01]  /*2fd0*/  FMUL R6, R30.reuse, R12 ;  /* 0x0000000c1e067220 */ /* 0x040fe20000400000 */
[----:B------:R-:W-:Y:S01]  /*2fe0*/  FMUL R13, R30, R13 ;  /* 0x0000000d1e0d7220 */ /* 0x000fe20000400000 */
[----:B------:R-:W-:Y:S01]  /*2ff0*/  F2FP.BF16.F32.PACK_AB R40, R5, R40 ;  /* 0x000000280528723e */ /* 0x000fe200000010ff */
[----:B------:R-:W-:Y:S01]  /*3000*/  @P3 FMUL R18, R18, 0.25 ;  /* 0x3e80000012123820 */ /* 0x000fe20000400000 */
[----:B------:R-:W-:Y:S01]  /*3010*/  @P3 FMUL R19, R19, 0.25 ;  /* 0x3e80000013133820 */ /* 0x000fe20000400000 */
[C---:B------:R-:W-:Y:S01]  /*3020*/  FMUL R16, R30.reuse, R16 ;  /* 0x000000101e107220 */ /* 0x040fe20000400000 */
[----:B------:R-:W-:Y:S01]  /*3030*/  FMUL R17, R30, R17 ;  /* 0x000000111e117220 */ /* 0x000fe20000400000 */
[----:B------:R-:W-:Y:S01]  /*3040*/  F2FP.BF16.F32.PACK_AB R5, R15, R14 ;  /* 0x0000000e0f05723e */ /* 0x000fe200000010ff */
[----:B------:R-:W-:Y:S01]  /*3050*/  IMAD R15, R23, 0x6, RZ ;  /* 0x00000006170f7824 */ /* 0x000fe200078e02ff */
[----:B------:R-:W-:Y:S01]  /*3060*/  IADD3 R14, P6, PT, R9, R20, RZ ;  /* 0x00000014090e7210 */ /* 0x000fe20007fde0ff */
[----:B------:R-:W-:-:S02]  /*3070*/  IMAD R11, R23, 0xa, RZ ;  /* 0x0000000a170b7824 */ /* 0x000fc400078e02ff */
[----:B------:R-:W-:Y:S01]  /*3080*/  @!P5 FMUL R18, R18, 16777216 ;  /* 0x4b8000001212d820 */ /* 0x000fe20000400000 */
[----:B------:R-:W-:Y:S01]  /*3090*/  @!P5 FMUL R19, R19, 16777216 ;  /* 0x4b8000001313d820 */ /* 0x000fe20000400000 */
[----:B------:R-:W-:Y:S01]  /*30a0*/  F2FP.BF16.F32.PACK_AB R7, R4, R7 ;  /* 0x000000070407723e */ /* 0x000fe200000010ff */
[----:B------:R-:W-:Y:S01]  /*30b0*/  IMAD R53, R23, 0x18, RZ ;  /* 0x0000001817357824 */ /* 0x000fe200078e02ff */
[----:B------:R-:W-:Y:S01]  /*30c0*/  F2FP.BF16.F32.PACK_AB R6, R13, R6 ;  /* 0x000000060d06723e */ /* 0x000fe200000010ff */
[----:B------:R-:W-:Y:S01]  /*30d0*/  IMAD R13, R23, 0xe, RZ ;  /* 0x0000000e170d7824 */ /* 0x000fe200078e02ff */
[----:B------:R-:W-:Y:S01]  /*30e0*/  F2FP.BF16.F32.PACK_AB R4, R17, R16 ;  /* 0x000000101104723e */ /* 0x000fe200000010ff */
[----:B------:R-:W-:Y:S01]  /*30f0*/  IMAD R55, R23, 0x1c, RZ ;  /* 0x0000001c17377824 */ /* 0x000fe200078e02ff */
[----:B------:R-:W-:Y:S01]  /*3100*/  IADD3 R10, P2, PT, R51, R20, RZ ;  /* 0x00000014330a7210 */ /* 0x000fe20007f5e0ff */
[C---:B------:R-:W-:Y:S01]  /*3110*/  FMUL R18, R30.reuse, R18 ;  /* 0x000000121e127220 */ /* 0x040fe20000400000 */
[CC--:B------:R-:W-:Y:S01]  /*3120*/  IADD3 R16, P4, PT, R15.reuse, R20.reuse, RZ ;  /* 0x000000140f107210 */ /* 0x0c0fe20007f9e0ff */
[----:B------:R-:W-:Y:S01]  /*3130*/  FMUL R19, R30, R19 ;  /* 0x000000131e137220 */ /* 0x000fe20000400000 */
[----:B------:R-:W-:Y:S01]  /*3140*/  LEA.HI.X.SX32 R15, R15, R21, 0x1, P6 ;  /* 0x000000150f0f7211 */ /* 0x000fe200030f0eff */
[----:B------:R-:W-:Y:S01]  /*3150*/  IMAD R49, R23, 0x12, RZ ;  /* 0x0000001217317824 */ /* 0x000fe200078e02ff */
[-C--:B------:R-:W-:Y:S01]  /*3160*/  IADD3 R24, P6, PT, R11, R20.reuse, RZ ;  /* 0x000000140b187210 */ /* 0x080fe20007fde0ff */
[C---:B------:R-:W-:Y:S01]  /*3170*/  IMAD R47, R23.reuse, 0x16, RZ ;  /* 0x00000016172f7824 */ /* 0x040fe200078e02ff */
[CC--:B------:R-:W-:Y:S01]  /*3180*/  LEA R17, R23.reuse, R23.reuse, 0x1 ;  /* 0x0000001717117211 */ /* 0x0c0fe200078e08ff */
[C---:B------:R-:W-:Y:S01]  /*3190*/  IMAD R45, R23.reuse, 0x1a, RZ ;  /* 0x0000001a172d7824 */ /* 0x040fe200078e02ff */
[C---:B------:R-:W-:Y:S01]  /*31a0*/  LEA R25, R23.reuse, R23, 0x2 ;  /* 0x0000001717197211 */ /* 0x040fe200078e10ff */
[----:B------:R-:W-:Y:S01]  /*31b0*/  IMAD R43, R23, 0x1e, RZ ;  /* 0x0000001e172b7824 */ /* 0x000fe200078e02ff */
[-C--:B------:R-:W-:Y:S01]  /*31c0*/  IADD3 R8, P3, PT, R53, R20.reuse, RZ ;  /* 0x0000001435087210 */ /* 0x080fe20007f7e0ff */
[----:B------:R-:W-:Y:S01]  /*31d0*/  IMAD R27, R23, 0xb, RZ ;  /* 0x0000000b171b7824 */ /* 0x000fe200078e02ff */
[----:B------:R-:W-:Y:S01]  /*31e0*/  LEA.HI.X.SX32 R11, R11, R21, 0x1, P2 ;  /* 0x000000150b0b7211 */ /* 0x000fe200010f0eff */
[C---:B------:R-:W-:Y:S01]  /*31f0*/  IMAD R31, R23.reuse, 0xd, RZ ;  /* 0x0000000d171f7824 */ /* 0x040fe200078e02ff */
[----:B------:R-:W-:Y:S01]  /*3200*/  LEA R29, R23, -R23, 0x3 ;  /* 0x80000017171d7211 */ /* 0x000fe200078e18ff */
[----:B------:R0:W-:Y:S01]  /*3210*/  STG.E.U16 desc[UR26][R20.64], R40 ;  /* 0x0000002814007986 */ /* 0x0001e2000c10151a */
[-C--:B------:R-:W-:Y:S01]  /*3220*/  IADD3 R28, P2, PT, R13, R20.reuse, RZ ;  /* 0x000000140d1c7210 */ /* 0x080fe20007f5e0ff */
[----:B------:R-:W-:Y:S01]  /*3230*/  USHF.L.U32 UR6, UR4, 0x2, URZ ;  /* 0x0000000204067899 */ /* 0x000fe200080006ff */
[----:B------:R-:W-:Y:S01]  /*3240*/  SHF.L.U32 R33, R23, 0x1, RZ ;  /* 0x0000000117217819 */ /* 0x000fe200000006ff */
[----:B------:R-:W-:Y:S01]  /*3250*/  UIMAD.WIDE UR4, UR4, 0x4, URZ ;  /* 0x00000004040478a5 */ /* 0x000fe2000f8e02ff */
[----:B------:R-:W-:-:S02]  /*3260*/  IADD3 R12, P5, PT, R55, R20, RZ ;  /* 0x00000014370c7210 */ /* 0x000fc40007fbe0ff */
[----:B------:R-:W-:Y:S02]  /*3270*/  F2FP.BF16.F32.PACK_AB R39, R2, R39 ;  /* 0x000000270227723e */ /* 0x000fe400000010ff */
[----:B------:R-:W-:Y:S02]  /*3280*/  F2FP.BF16.F32.PACK_AB R2, R19, R18 ;  /* 0x000000121302723e */ /* 0x000fe400000010ff */
[-C--:B------:R-:W-:Y:S02]  /*3290*/  LEA.HI.X.SX32 R9, R9, R21.reuse, 0x1, P3 ;  /* 0x0000001509097211 */ /* 0x080fe400018f0eff */
[-C--:B------:R-:W-:Y:S02]  /*32a0*/  LEA.HI.X.SX32 R17, R17, R21.reuse, 0x1, P4 ;  /* 0x0000001511117211 */ /* 0x080fe400020f0eff */
[----:B------:R-:W-:Y:S02]  /*32b0*/  LEA.HI.X.SX32 R25, R25, R21, 0x1, P6 ;  /* 0x0000001519197211 */ /* 0x000fe400030f0eff */
[----:B------:R-:W-:-:S02]  /*32c0*/  LEA R19, R23, R23, 0x3 ;  /* 0x0000001717137211 */ /* 0x000fc400078e18ff */
[-C--:B------:R-:W-:Y:S02]  /*32d0*/  IADD3 R18, P3, PT, R49, R20.reuse, RZ ;  /* 0x0000001431127210 */ /* 0x080fe40007f7e0ff */
[-C--:B------:R-:W-:Y:S02]  /*32e0*/  IADD3 R26, P4, PT, R47, R20.reuse, RZ ;  /* 0x000000142f1a7210 */ /* 0x080fe40007f9e0ff */
[-C--:B------:R-:W-:Y:S02]  /*32f0*/  IADD3 R30, P6, PT, R45, R20.reuse, RZ ;  /* 0x000000142d1e7210 */ /* 0x080fe40007fde0ff */
[-C--:B------:R-:W-:Y:S02]  /*3300*/  LEA.HI.X.SX32 R29, R29, R21.reuse, 0x1, P2 ;  /* 0x000000151d1d7211 */ /* 0x080fe400010f0eff */
[----:B------:R-:W-:Y:S02]  /*3310*/  LEA.HI.X.SX32 R13, R13, R21, 0x1, P5 ;  /* 0x000000150d0d7211 */ /* 0x000fe400028f0eff */
[----:B------:R-:W-:-:S02]  /*3320*/  IADD3 R42, P2, PT, R33, R20, RZ ;  /* 0x00000014212a7210 */ /* 0x000fc40007f5e0ff */
[----:B------:R-:W-:Y:S02]  /*3330*/  LEA R41, R23, -R23, 0x4 ;  /* 0x8000001717297211 */ /* 0x000fe400078e20ff */
[----:B------:R-:W-:Y:S02]  /*3340*/  IADD3 R22, P5, PT, R43, R20, RZ ;  /* 0x000000142b167210 */ /* 0x000fe40007fbe0ff */
[-C--:B------:R-:W-:Y:S02]  /*3350*/  LEA.HI.X.SX32 R19, R19, R21.reuse, 0x1, P3 ;  /* 0x0000001513137211 */ /* 0x080fe400018f0eff */
[-C--:B------:R-:W-:Y:S02]  /*3360*/  LEA.HI.X.SX32 R27, R27, R21.reuse, 0x1, P4 ;  /* 0x000000151b1b7211 */ /* 0x080fe400020f0eff */
[----:B------:R-:W-:Y:S02]  /*3370*/  LEA.HI.X.SX32 R31, R31, R21, 0x1, P6 ;  /* 0x000000151f1f7211 */ /* 0x000fe400030f0eff */
[----:B------:R-:W-:-:S02]  /*3380*/  SHF.L.U32 R35, R23, 0x2, RZ ;  /* 0x0000000217237819 */ /* 0x000fc400000006ff */
[C---:B------:R-:W-:Y:S02]  /*3390*/  SHF.L.U32 R37, R23.reuse, 0x3, RZ ;  /* 0x0000000317257819 */ /* 0x040fe400000006ff */
[CC--:B------:R-:W-:Y:S02]  /*33a0*/  LEA R32, P3, R23.reuse, R20.reuse, 0x2 ;  /* 0x0000001417207211 */ /* 0x0c0fe400078610ff */
[CC--:B------:R-:W-:Y:S02]  /*33b0*/  LEA R34, P4, R23.reuse, R20.reuse, 0x3 ;  /* 0x0000001417227211 */ /* 0x0c0fe400078818ff */
[C---:B------:R-:W-:Y:S02]  /*33c0*/  LEA R36, P6, R23.reuse, R20, 0x4 ;  /* 0x0000001417247211 */ /* 0x040fe400078c20ff */
[-C--:B------:R-:W-:Y:S02]  /*33d0*/  LEA.HI.X.SX32 R43, R23, R21.reuse, 0x1, P2 ;  /* 0x00000015172b7211 */ /* 0x080fe400010f0eff */
[----:B------:R-:W-:-:S02]  /*33e0*/  LEA.HI.X.SX32 R23, R41, R21, 0x1, P5 ;  /* 0x0000001529177211 */ /* 0x000fc400028f0eff */
[----:B------:R-:W-:Y:S02]  /*33f0*/  PRMT R41, R40, 0x7632, R41 ;  /* 0x0000763228297816 */ /* 0x000fe40000000029 */
[-C--:B------:R-:W-:Y:S02]  /*3400*/  LEA.HI.X.SX32 R33, R33, R21.reuse, 0x1, P3 ;  /* 0x0000001521217211 */ /* 0x080fe400018f0eff */
[-C--:B------:R-:W-:Y:S01]  /*3410*/  LEA.HI.X.SX32 R35, R35, R21.reuse, 0x1, P4 ;  /* 0x0000001523237211 */ /* 0x080fe200020f0eff */
[----:B------:R1:W-:Y:S01]  /*3420*/  STG.E.U16 desc[UR26][R42.64], R41 ;  /* 0x000000292a007986 */ /* 0x0003e2000c10151a */
[----:B------:R-:W-:Y:S02]  /*3430*/  LEA.HI.X.SX32 R37, R37, R21, 0x1, P6 ;  /* 0x0000001525257211 */ /* 0x000fe400030f0eff */
[----:B0-----:R-:W0:Y:S01]  /*3440*/  LDC.64 R20, c[0x0][0x3a0] ;  /* 0x0000e800ff147b82 */ /* 0x001e220000000a00 */
[----:B------:R-:W-:Y:S01]  /*3450*/  STG.E.U16 desc[UR26][R32.64], R39 ;  /* 0x0000002720007986 */ /* 0x000fe2000c10151a */
[----:B-1----:R-:W-:-:S05]  /*3460*/  PRMT R43, R39, 0x7632, R43 ;  /* 0x00007632272b7816 */ /* 0x002fca000000002b */
[----:B------:R1:W-:Y:S04]  /*3470*/  STG.E.U16 desc[UR26][R16.64], R43 ;  /* 0x0000002b10007986 */ /* 0x0003e8000c10151a */
[----:B------:R-:W-:Y:S01]  /*3480*/  STG.E.U16 desc[UR26][R34.64], R38 ;  /* 0x0000002622007986 */ /* 0x000fe2000c10151a */
[----:B-1----:R-:W-:Y:S02]  /*3490*/  PRMT R17, R38, 0x7632, R17 ;  /* 0x0000763226117816 */ /* 0x002fe40000000011 */
[----:B------:R-:W-:-:S03]  /*34a0*/  PRMT R16, R5, 0x7632, R16 ;  /* 0x0000763205107816 */ /* 0x000fc60000000010 */
[----:B------:R1:W-:Y:S04]  /*34b0*/  STG.E.U16 desc[UR26][R24.64], R17 ;  /* 0x0000001118007986 */ /* 0x0003e8000c10151a */
[----:B------:R2:W-:Y:S01]  /*34c0*/  STG.E.U16 desc[UR26][R14.64], R7 ;  /* 0x000000070e007986 */ /* 0x0005e2000c10151a */
[----:B-1----:R-:W-:Y:S02]  /*34d0*/  PRMT R25, R7, 0x7632, R25 ;  /* 0x0000763207197816 */ /* 0x002fe40000000019 */
[----:B--2---:R-:W-:-:S03]  /*34e0*/  PRMT R15, R6, 0x7632, R15 ;  /* 0x00007632060f7816 */ /* 0x004fc6000000000f */
[----:B------:R-:W-:Y:S04]  /*34f0*/  STG.E.U16 desc[UR26][R28.64], R25 ;  /* 0x000000191c007986 */ /* 0x000fe8000c10151a */
[----:B------:R-:W-:Y:S04]  /*3500*/  STG.E.U16 desc[UR26][R36.64], R6 ;  /* 0x0000000624007986 */ /* 0x000fe8000c10151a */
[----:B------:R1:W-:Y:S04]  /*3510*/  STG.E.U16 desc[UR26][R18.64], R15 ;  /* 0x0000000f12007986 */ /* 0x0003e8000c10151a */
[----:B------:R2:W-:Y:S04]  /*3520*/  STG.E.U16 desc[UR26][R10.64], R5 ;  /* 0x000000050a007986 */ /* 0x0005e8000c10151a */
[----:B------:R3:W-:Y:S01]  /*3530*/  STG.E.U16 desc[UR26][R26.64], R16 ;  /* 0x000000101a007986 */ /* 0x0007e2000c10151a */
[----:B-1----:R-:W-:-:S03]  /*3540*/  PRMT R15, R4, 0x7632, R15 ;  /* 0x00007632040f7816 */ /* 0x002fc6000000000f */
[----:B------:R3:W-:Y:S01]  /*3550*/  STG.E.U16 desc[UR26][R8.64], R4 ;  /* 0x0000000408007986 */ /* 0x0007e2000c10151a */
[C---:B--2---:R-:W-:Y:S01]  /*3560*/  SHF.L.U32 R5, R0.reuse, 0x2, RZ ;  /* 0x0000000200057819 */ /* 0x044fe200000006ff */
[----:B------:R-:W-:Y:S01]  /*3570*/  IMAD.HI R0, R0, 0x4, RZ ;  /* 0x0000000400007827 */ /* 0x000fe200078e02ff */
[----:B------:R-:W-:Y:S01]  /*3580*/  PRMT R11, R2, 0x7632, R11 ;  /* 0x00007632020b7816 */ /* 0x000fe2000000000b */
[----:B------:R3:W-:Y:S01]  /*3590*/  STG.E.U16 desc[UR26][R30.64], R15 ;  /* 0x0000000f1e007986 */ /* 0x0007e2000c10151a */
[----:B0-----:R-:W-:-:S03]  /*35a0*/  IADD3 R20, P1, P2, R5, UR6, R20 ;  /* 0x0000000605147c10 */ /* 0x001fc6000fa3e014 */
[----:B------:R3:W-:Y:S01]  /*35b0*/  STG.E.U16 desc[UR26][R12.64], R2 ;  /* 0x000000020c007986 */ /* 0x0007e2000c10151a */
[----:B------:R-:W-:-:S03]  /*35c0*/  IADD3.X R21, PT, PT, R0, UR5, R21, P1, P2 ;  /* 0x0000000500157c10 */ /* 0x000fc60008fe4415 */
[----:B------:R3:W-:Y:S04]  /*35d0*/  STG.E.U16 desc[UR26][R22.64], R11 ;  /* 0x0000000b16007986 */ /* 0x0007e8000c10151a */
[----:B------:R3:W-:Y:S01]  /*35e0*/  STG.E desc[UR26][R20.64], R3 ;  /* 0x0000000314007986 */ /* 0x0007e2000c10191a */
[----:B----4-:R-:W-:Y:S06]  /*35f0*/  BAR.SYNC.DEFER_BLOCKING 0x0 ;  /* 0x0000000000007b1d */ /* 0x010fec0000010000 */
[----:B------:R-:W-:Y:S05]  /*3600*/  @P0 BRA `(.L_x_20) ;  /* 0x0000000000a00947 */ /* 0x000fea0003800000 */
[----:B------:R-:W0:Y:S01]  /*3610*/  S2UR UR5, SR_CgaCtaId ;  /* 0x00000000000579c3 */ /* 0x000e220000008800 */
[----:B------:R-:W-:Y:S01]  /*3620*/  NOP ;  /* 0x0000000000007918 */ /* 0x000fe20000000000 */
[----:B------:R-:W-:Y:S01]  /*3630*/  UMOV UR4, 0x50 ;  /* 0x0000005000047882 */ /* 0x000fe20000000000 */
[----:B------:R-:W-:Y:S01]  /*3640*/  MOV R0, UR11 ;  /* 0x0000000b00007c02 */ /* 0x000fe20008000f00 */
[----:B------:R-:W-:Y:S01]  /*3650*/  HFMA2 R7, -RZ, RZ, 0, 5.9604644775390625e-08 ;  /* 0x00000001ff077431 */ /* 0x000fe200000001ff */
[----:B---3--:R-:W-:Y:S02]  /*3660*/  MOV R3, 0xf ;  /* 0x0000000f00037802 */ /* 0x008fe40000000f00 */
[----:B------:R-:W-:-:S04]  /*3670*/  LOP3.LUT R0, R0, 0xffff, RZ, 0xc0, !PT ;  /* 0x0000ffff00007812 */ /* 0x000fc800078ec0ff */
[----:B------:R-:W-:-:S04]  /*3680*/  SHF.R.U32.HI R0, RZ, 0x5, R0 ;  /* 0x00000005ff007819 */ /* 0x000fc80000011600 */
[----:B------:R-:W-:Y:S02]  /*3690*/  IADD3 R2, PT, PT, R0, 0x10, RZ ;  /* 0x0000001000027810 */ /* 0x000fe40007ffe0ff */
[----:B------:R-:W-:Y:S01]  /*36a0*/  SHF.L.U32 R0, R3, R0, RZ ;  /* 0x0000000003007219 */ /* 0x000fe200000006ff */
[----:B0-----:R-:W-:Y:S01]  /*36b0*/  ULEA UR6, UR5, UR4, 0x18 ;  /* 0x0000000405067291 */ /* 0x001fe2000f8ec0ff */
[----:B------:R-:W-:-:S04]  /*36c0*/  SHF.L.U32 R3, R7, R2, RZ ;  /* 0x0000000207037219 */ /* 0x000fc800000006ff */
[----:B------:R-:W-:-:S04]  /*36d0*/  LOP3.LUT R0, R3, R0, RZ, 0xfc, !PT ;  /* 0x0000000003007212 */ /* 0x000fc800078efcff */
[----:B------:R-:W0:Y:S01]  /*36e0*/  LDS R5, [UR6] ;  /* 0x00000006ff057984 */ /* 0x000e220008000800 */
[C---:B------:R-:W-:Y:S02]  /*36f0*/  LOP3.LUT R2, R0.reuse, 0xffff, RZ, 0xc0, !PT ;  /* 0x0000ffff00027812 */ /* 0x040fe400078ec0ff */
[----:B0-----:R-:W-:-:S04]  /*3700*/  LOP3.LUT R3, R0, 0xffff, R5, 0x80, !PT ;  /* 0x0000ffff00037812 */ /* 0x001fc800078e8005 */
[----:B------:R-:W-:-:S13]  /*3710*/  ISETP.NE.AND P0, PT, R3, R2, PT ;  /* 0x000000020300720c */ /* 0x000fda0003f05270 */
[----:B------:R-:W-:Y:S05]  /*3720*/  @P0 BRA `(.L_x_21) ;  /* 0x0000000000500947 */ /* 0x000fea0003800000 */
[----:B------:R-:W-:Y:S02]  /*3730*/  SHF.R.U32.HI R5, RZ, 0x10, R5 ;  /* 0x00000010ff057819 */ /* 0x000fe40000011605 */
[----:B------:R-:W-:-:S04]  /*3740*/  SHF.R.U32.HI R2, RZ, 0x10, R0 ;  /* 0x00000010ff027819 */ /* 0x000fc80000011600 */
[----:B------:R-:W-:-:S04]  /*3750*/  LOP3.LUT R5, R5, R2, RZ, 0xc0, !PT ;  /* 0x0000000205057212 */ /* 0x000fc800078ec0ff */
[----:B------:R-:W-:-:S13]  /*3760*/  ISETP.NE.AND P0, PT, R5, R2, PT ;  /* 0x000000020500720c */ /* 0x000fda0003f05270 */
[----:B------:R-:W-:Y:S05]  /*3770*/  @P0 BRA `(.L_x_22) ;  /* 0x0000000000300947 */ /* 0x000fea0003800000 */
[----:B------:R-:W-:Y:S01]  /*3780*/  R2UR UR4, R0 ;  /* 0x00000000000472ca */ /* 0x000fe200000e0000 */
[----:B------:R-:W-:Y:S01]  /*3790*/  VOTEU.ANY UR5, UPT, PT ;  /* 0x0000000000057886 */ /* 0x000fe200038e0100 */
[----:B------:R-:W0:Y:S01]  /*37a0*/  S2R R0, SR_LANEID ;  /* 0x0000000000007919 */ /* 0x000e220000000000 */
[----:B------:R-:W-:-:S10]  /*37b0*/  UFLO.U32 UR5, UR5 ;  /* 0x00000005000572bd */ /* 0x000fd400080e0000 */
[----:B------:R-:W-:-:S06]  /*37c0*/  ULOP3.LUT UR4, URZ, UR4, URZ, 0x33, !UPT ;  /* 0x00000004ff047292 */ /* 0x000fcc000f8e33ff */
[----:B------:R-:W-:-:S04]  /*37d0*/  MOV R2, UR4 ;  /* 0x0000000400027c02 */ /* 0x000fc80008000f00 */
[----:B------:R-:W1:Y:S02]  /*37e0*/  REDUX UR7, R2 ;  /* 0x00000000020773c4 */ /* 0x000e640000000000 */
[----:B------:R2:W-:Y:S01]  /*37f0*/  UTCATOMSWS.AND URZ, UR4 ;  /* 0x0000000400ff79e3 */ /* 0x0005e20008000000 */
[----:B0-----:R-:W-:Y:S02]  /*3800*/  ISETP.EQ.U32.AND P0, PT, R0, UR5, PT ;  /* 0x0000000500007c0c */ /* 0x001fe4000bf02070 */
[----:B-1----:R-:W-:-:S11]  /*3810*/  MOV R0, UR7 ;  /* 0x0000000700007c02 */ /* 0x002fd60008000f00 */
[----:B------:R2:W-:Y:S01]  /*3820*/  @P0 ATOMS.AND RZ, [UR6], R0 ;  /* 0x00000000ffff098c */ /* 0x0005e2000a800006 */
[----:B------:R-:W-:Y:S05]  /*3830*/  BRA `(.L_x_20) ;  /* 0x0000000000147947 */ /* 0x000fea0003800000 */
.L_x_22:
[----:B------:R-:W-:-:S07]  /*3840*/  MOV R2, 0x3860 ;  /* 0x0000386000027802 */ /* 0x000fce0000000f00 */
[----:B------:R-:W-:Y:S05]  /*3850*/  CALL.REL.NOINC `($__internal_0_$__cuda_sm10x_tcgen05_guardrail_trap_col_being_dealloced_not_returned_by_alloc) ;  /* 0x0000000000447944 */ /* 0x000fea0003c00000 */
[----:B------:R-:W-:Y:S05]  /*3860*/  BRA `(.L_x_20) ;  /* 0x0000000000087947 */ /* 0x000fea0003800000 */
.L_x_21:
[----:B------:R-:W-:-:S07]  /*3870*/  MOV R2, 0x3890 ;  /* 0x0000389000027802 */ /* 0x000fce0000000f00 */
[----:B------:R-:W-:Y:S05]  /*3880*/  CALL.REL.NOINC `($__internal_2_$__cuda_sm10x_tcgen05_guardrail_trap_unallocated_columns_being_dealloced) ;  /* 0x0000000000507944 */ /* 0x000fea0003c00000 */
.L_x_20:
[----:B------:R-:W-:Y:S01]  /*3890*/  NOP ;  /* 0x0000000000007918 */ /* 0x000fe20000000000 */
[----:B--2---:R-:W-:Y:S05]  /*38a0*/  EXIT ;  /* 0x000000000000794d */ /* 0x004fea0003800000 */
.L_x_8:
[----:B------:R-:W1:Y:S02]  /*38b0*/  SYNCS.PHASECHK.TRANS64.TRYWAIT P4, [UR10+0x2200], RZ ;  /* 0x002200ffff0075a7 */ /* 0x000e64000808110a */
[----:B-1----:R-:W-:Y:S05]  /*38c0*/  @!P4 BRA `(.L_x_8) ;  /* 0xfffffffc00f8c947 */ /* 0x002fea000383ffff */
[----:B------:R-:W-:Y:S05]  /*38d0*/  BRA `(.L_x_7) ;  /* 0xffffffd800287947 */ /* 0x000fea000383ffff */
.L_x_14:
[----:B------:R-:W2:Y:S02]  /*38e0*/  SYNCS.PHASECHK.TRANS64.TRYWAIT P2, [UR10+0x2610], RZ ;  /* 0x002610ffff0075a7 */ /* 0x000ea4000804110a */
[----:B--2---:R-:W-:Y:S05]  /*38f0*/  @!P2 BRA `(.L_x_14) ;  /* 0xfffffffc00f8a947 */ /* 0x004fea000383ffff */
[----:B------:R-:W-:Y:S05]  /*3900*/  BRA `(.L_x_23) ;  /* 0xffffffe400847947 */ /* 0x000fea000383ffff */
.L_x_15:
[----:B------:R-:W2:Y:S02]  /*3910*/  SYNCS.PHASECHK.TRANS64.TRYWAIT P2, [UR13], R3 ;  /* 0x00000003ff0075a7 */ /* 0x000ea4000804110d */
[----:B--2---:R-:W-:Y:S05]  /*3920*/  @!P2 BRA `(.L_x_15) ;  /* 0xfffffffc00f8a947 */ /* 0x004fea000383ffff */
[----:B------:R-:W-:Y:S05]  /*3930*/  BRA `(.L_x_24) ;  /* 0xffffffe400987947 */ /* 0x000fea000383ffff */
.L_x_19:
[----:B------:R-:W0:Y:S02]  /*3940*/  SYNCS.PHASECHK.TRANS64.TRYWAIT P3, [UR13], R4 ;  /* 0x00000004ff0075a7 */ /* 0x000e24000806110d */
[----:B0-----:R-:W-:Y:S05]  /*3950*/  @!P3 BRA `(.L_x_19) ;  /* 0xfffffffc00f8b947 */ /* 0x001fea000383ffff */
[----:B------:R-:W-:Y:S05]  /*3960*/  BRA `(.L_x_18) ;  /* 0xfffffff0006c7947 */ /* 0x000fea000383ffff */
        .weak           $__internal_0_$__cuda_sm10x_tcgen05_guardrail_trap_col_being_dealloced_not_returned_by_alloc
        .type           $__internal_0_$__cuda_sm10x_tcgen05_guardrail_trap_col_being_dealloced_not_returned_by_alloc,@function
        .size           $__internal_0_$__cuda_sm10x_tcgen05_guardrail_trap_col_being_dealloced_not_returned_by_alloc,($__internal_1_$__cuda_sm10x_tcgen05_guardrail_trap_phase_invalid_during_alloc - $__internal_0_$__cuda_sm10x_tcgen05_guardrail_trap_col_being_dealloced_not_returned_by_alloc)
$__internal_0_$__cuda_sm10x_tcgen05_guardrail_trap_col_being_dealloced_not_returned_by_alloc:
[----:B------:R-:W-:Y:S05]  /*3970*/  BPT.TRAP 0x1 ;  /* 0x000000040000795c */ /* 0x000fea0000300000 */
[----:B------:R-:W-:-:S04]  /*3980*/  MOV R3, 0x0 ;  /* 0x0000000000037802 */ /* 0x000fc80000000f00 */
[----:B------:R-:W-:Y:S05]  /*3990*/  RET.REL.NODEC R2 `(attn_fwd) ;  /* 0xffffffc402987950 */ /* 0x000fea0003c3ffff */
        .weak           $__internal_1_$__cuda_sm10x_tcgen05_guardrail_trap_phase_invalid_during_alloc
        .type           $__internal_1_$__cuda_sm10x_tcgen05_guardrail_trap_phase_invalid_during_alloc,@function
        .size           $__internal_1_$__cuda_sm10x_tcgen05_guardrail_trap_phase_invalid_during_alloc,($__internal_2_$__cuda_sm10x_tcgen05_guardrail_trap_unallocated_columns_being_dealloced - $__internal_1_$__cuda_sm10x_tcgen05_guardrail_trap_phase_invalid_during_alloc)
$__internal_1_$__cuda_sm10x_tcgen05_guardrail_trap_phase_invalid_during_alloc:
[----:B------:R-:W-:Y:S05]  /*39a0*/  BPT.TRAP 0x1 ;  /* 0x000000040000795c */ /* 0x000fea0000300000 */
[----:B------:R-:W-:-:S04]  /*39b0*/  HFMA2 R3, -RZ, RZ, 0, 0 ;  /* 0x00000000ff037431 */ /* 0x000fc800000001ff */
[----:B------:R-:W-:Y:S05]  /*39c0*/  RET.REL.NODEC R2 `(attn_fwd) ;  /* 0xffffffc4028c7950 */ /* 0x000fea0003c3ffff */
        .weak           $__internal_2_$__cuda_sm10x_tcgen05_guardrail_trap_unallocated_columns_being_dealloced
        .type           $__internal_2_$__cuda_sm10x_tcgen05_guardrail_trap_unallocated_columns_being_dealloced,@function
        .size           $__internal_2_$__cuda_sm10x_tcgen05_guardrail_trap_unallocated_columns_being_dealloced,(.L_x_28 - $__internal_2_$__cuda_sm10x_tcgen05_guardrail_trap_unallocated_columns_being_dealloced)
$__internal_2_$__cuda_sm10x_tcgen05_guardrail_trap_unallocated_columns_being_dealloced:
[----:B------:R-:W-:Y:S05]  /*39d0*/  BPT.TRAP 0x1 ;  /* 0x000000040000795c */ /* 0x000fea0000300000 */
[----:B------:R-:W-:-:S04]  /*39e0*/  MOV R3, 0x0 ;  /* 0x0000000000037802 */ /* 0x000fc80000000f00 */
[----:B------:R-:W-:Y:S05]  /*39f0*/  RET.REL.NODEC R2 `(attn_fwd) ;  /* 0xffffffc402807950 */ /* 0x000fea0003c3ffff */
.L_x_25:
[----:B------:R-:W-:-:S00]  /*3a00*/  BRA `(.L_x_25) ;  /* 0xfffffffc00fc7947 */ /* 0x000fc0000383ffff */
[----:B------:R-:W-:-:S00]  /*3a10*/  NOP ;  /* 0x0000000000007918 */ /* 0x000fc00000000000 */
        /* <DEDUP_REMOVED lines=14> */
.L_x_28:


//--------------------- .nv.global.init           --------------------------
	.section	.nv.global.init,"aw",@progbits
.nv.global.init:
	.type		_$_str,@object
	.size		_$_str,(.L_3 - _$_str)
_$_str:
        /*0000*/ 	.byte	0x5f, 0x5f, 0x43, 0x55, 0x44, 0x41, 0x5f, 0x46, 0x54, 0x5a, 0x00
.L_3:


//--------------------- .nv.shared.attn_fwd       --------------------------
	.section	.nv.shared.attn_fwd,"aw",@nobits
	.sectionflags	@""
	.align	16
	.zero		1024


//--------------------- .nv.shared.reserved.0     --------------------------
	.section	.nv.shared.reserved.0,"aw",@nobits
	.align	8
	.weak		__nv_reservedSMEM_offset_0_alias
	.size		__nv_reservedSMEM_offset_0_alias, 0, 64
	.other		__nv_reservedSMEM_offset_0_alias,@"STO_CUDA_RESERVED_SHARED STV_DEFAULT"
__nv_reservedSMEM_offset_0_alias:
	.zero		0
.nv.shared.reserved.0:
	.zero		64
	.weak		__nv_reservedSMEM_allocation_phase
	.type		__nv_reservedSMEM_allocation_phase,@object
	.size		__nv_reservedSMEM_allocation_phase,(.L_0 - __nv_reservedSMEM_allocation_phase)
__nv_reservedSMEM_allocation_phase:
	.zero		1
.L_0:
	.zero		7
	.weak		__nv_reservedSMEM_devtool_atexit_pc
	.type		__nv_reservedSMEM_devtool_atexit_pc,@object
	.size		__nv_reservedSMEM_devtool_atexit_pc,(__nv_reservedSMEM_allocation_mask - __nv_reservedSMEM_devtool_atexit_pc)
__nv_reservedSMEM_devtool_atexit_pc:
	.zero		8
	.weak		__nv_reservedSMEM_allocation_mask
	.type		__nv_reservedSMEM_allocation_mask,@object
	.size		__nv_reservedSMEM_allocation_mask,(.L_2 - __nv_reservedSMEM_allocation_mask)
__nv_reservedSMEM_allocation_mask:
	.zero		4
.L_2:


//--------------------- .nv.constant0.attn_fwd    --------------------------
	.section	.nv.constant0.attn_fwd,"a",@progbits
	.sectionflags	@""
	.align	4
.nv.constant0.attn_fwd:
	.zero		1032


//--------------------- SYMBOLS --------------------------

	.type		.nv.reservedSmem.offset0,@object
	.size		.nv.reservedSmem.offset0,0x4
	.type		.nv.reservedSmem.cap,@object
	.size		.nv.reservedSmem.cap,0x4
